//
// Generated by NVIDIA NVVM Compiler
//
// Compiler Build ID: CL-36424714
// Cuda compilation tools, release 13.0, V13.0.88
// Based on NVVM 20.0.0
//

.version 9.0
.target sm_100
.address_size 64

.extern .func  (.param .b32 func_retval0) vprintf
(
	.param .b64 vprintf_param_0,
	.param .b64 vprintf_param_1
)
;
.global .align 1 .b8 $str[10] = {37, 100, 32, 37, 100, 32, 37, 100, 10};
.global .align 1 .b8 $str$1[4] = {37, 100, 32};
.global .align 1 .b8 $str$2[19] = {70, 105, 110, 97, 108, 32, 65, 110, 115, 119, 101, 114, 58, 32, 37, 108, 100, 10};

.func  (.param .b32 func_retval0) _Z7findAllPii(
	.param .b64 _Z7findAllPii_param_0,
	.param .b32 _Z7findAllPii_param_1
)
{
	.reg .pred 	%p<2>;
	.reg .b32 	%r<7>;
	.reg .b64 	%rd<5>;

	ld.param.u64 	%rd2, [_Z7findAllPii_param_0];
	ld.param.u32 	%r6, [_Z7findAllPii_param_1];
	cvta.to.global.u64 	%rd3, %rd2;
	mul.wide.s32 	%rd4, %r6, 4;
	add.s64 	%rd1, %rd3, %rd4;
	ld.global.u32 	%r1, [%rd1];
	setp.eq.s32 	%p1, %r1, %r6;
	@%p1 bra 	$L__BB0_2;
	{ // callseq 0, 0
	.param .b64 param0;
	st.param.b64 	[param0], %rd2;
	.param .b32 param1;
	st.param.b32 	[param1], %r1;
	.param .b32 retval0;
	call.uni (retval0), 
	_Z7findAllPii, 
	(
	param0, 
	param1
	);
	ld.param.b32 	%r6, [retval0];
	} // callseq 0
	st.global.u32 	[%rd1], %r6;
$L__BB0_2:
	st.param.b32 	[func_retval0], %r6;
	ret;

}
	// .globl	_Z12print_kernelP4Edgeii
.visible .entry _Z12print_kernelP4Edgeii(
	.param .u64 .ptr .align 1 _Z12print_kernelP4Edgeii_param_0,
	.param .u32 _Z12print_kernelP4Edgeii_param_1,
	.param .u32 _Z12print_kernelP4Edgeii_param_2
)
{
	.local .align 8 .b8 	__local_depot1[16];
	.reg .b64 	%SP;
	.reg .b64 	%SPL;
	.reg .pred 	%p<2>;
	.reg .b32 	%r<11>;
	.reg .b64 	%rd<9>;

	mov.u64 	%SPL, __local_depot1;
	cvta.local.u64 	%SP, %SPL;
	ld.param.u64 	%rd1, [_Z12print_kernelP4Edgeii_param_0];
	ld.param.u32 	%r2, [_Z12print_kernelP4Edgeii_param_2];
	mov.u32 	%r3, %ctaid.x;
	mov.u32 	%r4, %ntid.x;
	mov.u32 	%r5, %tid.x;
	mad.lo.s32 	%r1, %r3, %r4, %r5;
	setp.ge.s32 	%p1, %r1, %r2;
	@%p1 bra 	$L__BB1_2;
	add.u64 	%rd2, %SP, 0;
	add.u64 	%rd3, %SPL, 0;
	cvta.to.global.u64 	%rd4, %rd1;
	mul.wide.s32 	%rd5, %r1, 12;
	add.s64 	%rd6, %rd4, %rd5;
	ld.global.u32 	%r6, [%rd6];
	ld.global.u32 	%r7, [%rd6+4];
	ld.global.u32 	%r8, [%rd6+8];
	st.local.v2.u32 	[%rd3], {%r6, %r7};
	st.local.u32 	[%rd3+8], %r8;
	mov.u64 	%rd7, $str;
	cvta.global.u64 	%rd8, %rd7;
	{ // callseq 1, 0
	.param .b64 param0;
	st.param.b64 	[param0], %rd8;
	.param .b64 param1;
	st.param.b64 	[param1], %rd2;
	.param .b32 retval0;
	call.uni (retval0), 
	vprintf, 
	(
	param0, 
	param1
	);
	ld.param.b32 	%r9, [retval0];
	} // callseq 1
$L__BB1_2:
	ret;

}
	// .globl	_Z4initPii
.visible .entry _Z4initPii(
	.param .u64 .ptr .align 1 _Z4initPii_param_0,
	.param .u32 _Z4initPii_param_1
)
{
	.reg .pred 	%p<2>;
	.reg .b32 	%r<6>;
	.reg .b64 	%rd<5>;

	ld.param.u64 	%rd1, [_Z4initPii_param_0];
	ld.param.u32 	%r2, [_Z4initPii_param_1];
	mov.u32 	%r3, %ctaid.x;
	mov.u32 	%r4, %ntid.x;
	mov.u32 	%r5, %tid.x;
	mad.lo.s32 	%r1, %r3, %r4, %r5;
	setp.ge.s32 	%p1, %r1, %r2;
	@%p1 bra 	$L__BB2_2;
	cvta.to.global.u64 	%rd2, %rd1;
	mul.wide.s32 	%rd3, %r1, 4;
	add.s64 	%rd4, %rd2, %rd3;
	st.global.u32 	[%rd4], %r1;
$L__BB2_2:
	ret;

}
	// .globl	_Z7dkernelP4EdgeiiS0_PiPl
.visible .entry _Z7dkernelP4EdgeiiS0_PiPl(
	.param .u64 .ptr .align 1 _Z7dkernelP4EdgeiiS0_PiPl_param_0,
	.param .u32 _Z7dkernelP4EdgeiiS0_PiPl_param_1,
	.param .u32 _Z7dkernelP4EdgeiiS0_PiPl_param_2,
	.param .u64 .ptr .align 1 _Z7dkernelP4EdgeiiS0_PiPl_param_3,
	.param .u64 .ptr .align 1 _Z7dkernelP4EdgeiiS0_PiPl_param_4,
	.param .u64 .ptr .align 1 _Z7dkernelP4EdgeiiS0_PiPl_param_5
)
{
	.reg .pred 	%p<98>;
	.reg .b32 	%r<238>;
	.reg .b64 	%rd<128>;

	ld.param.u64 	%rd20, [_Z7dkernelP4EdgeiiS0_PiPl_param_0];
	ld.param.u32 	%r65, [_Z7dkernelP4EdgeiiS0_PiPl_param_1];
	ld.param.u32 	%r66, [_Z7dkernelP4EdgeiiS0_PiPl_param_2];
	ld.param.u64 	%rd21, [_Z7dkernelP4EdgeiiS0_PiPl_param_3];
	ld.param.u64 	%rd19, [_Z7dkernelP4EdgeiiS0_PiPl_param_4];
	ld.param.u64 	%rd22, [_Z7dkernelP4EdgeiiS0_PiPl_param_5];
	cvta.to.global.u64 	%rd1, %rd20;
	cvta.to.global.u64 	%rd2, %rd22;
	cvta.to.global.u64 	%rd3, %rd19;
	cvta.to.global.u64 	%rd4, %rd21;
	mov.u32 	%r67, %ctaid.x;
	mov.u32 	%r68, %ntid.x;
	mov.u32 	%r1, %tid.x;
	mad.lo.s32 	%r2, %r67, %r68, %r1;
	setp.ge.s32 	%p2, %r2, %r65;
	@%p2 bra 	$L__BB3_91;
	setp.eq.s32 	%p3, %r1, 0;
	setp.gt.s32 	%p4, %r65, 0;
	and.pred  	%p1, %p3, %p4;
	mul.wide.s32 	%rd23, %r2, 12;
	add.s64 	%rd24, %rd4, %rd23;
	add.s64 	%rd5, %rd24, 8;
	and.b32  	%r3, %r66, 3;
	and.b32  	%r4, %r66, 2147483644;
	and.b32  	%r5, %r65, 3;
	and.b32  	%r6, %r65, 2147483644;
	neg.s32 	%r7, %r4;
	add.s64 	%rd6, %rd1, 24;
	not.pred 	%p46, %p1;
$L__BB3_2:
	setp.lt.s32 	%p5, %r66, 1;
	@%p5 bra 	$L__BB3_51;
	setp.lt.u32 	%p6, %r66, 4;
	mov.b32 	%r234, 0;
	@%p6 bra 	$L__BB3_30;
	mov.u64 	%rd127, %rd6;
	mov.u32 	%r233, %r7;
$L__BB3_5:
	{ // callseq 2, 0
	.param .b64 param0;
	st.param.b64 	[param0], %rd19;
	.param .b32 param1;
	st.param.b32 	[param1], %r2;
	.param .b32 retval0;
	call.uni (retval0), 
	_Z7findAllPii, 
	(
	param0, 
	param1
	);
	ld.param.b32 	%r70, [retval0];
	} // callseq 2
	ld.global.u32 	%r71, [%rd127+-20];
	setp.eq.s32 	%p7, %r71, %r2;
	@%p7 bra 	$L__BB3_7;
	ld.global.u32 	%r72, [%rd127+-24];
	setp.ne.s32 	%p8, %r72, %r2;
	@%p8 bra 	$L__BB3_11;
$L__BB3_7:
	mul.wide.s32 	%rd25, %r70, 12;
	add.s64 	%rd26, %rd4, %rd25;
	add.s64 	%rd8, %rd26, 8;
	ld.global.u32 	%r10, [%rd26+8];
	setp.eq.s32 	%p9, %r10, 0;
	@%p9 bra 	$L__BB3_9;
	ld.global.u32 	%r73, [%rd127+-16];
	setp.le.s32 	%p10, %r10, %r73;
	@%p10 bra 	$L__BB3_11;
$L__BB3_9:
	ld.global.u32 	%r74, [%rd127+-24];
	{ // callseq 3, 0
	.param .b64 param0;
	st.param.b64 	[param0], %rd19;
	.param .b32 param1;
	st.param.b32 	[param1], %r74;
	.param .b32 retval0;
	call.uni (retval0), 
	_Z7findAllPii, 
	(
	param0, 
	param1
	);
	ld.param.b32 	%r75, [retval0];
	} // callseq 3
	ld.global.u32 	%r77, [%rd127+-20];
	{ // callseq 4, 0
	.param .b64 param0;
	st.param.b64 	[param0], %rd19;
	.param .b32 param1;
	st.param.b32 	[param1], %r77;
	.param .b32 retval0;
	call.uni (retval0), 
	_Z7findAllPii, 
	(
	param0, 
	param1
	);
	ld.param.b32 	%r78, [retval0];
	} // callseq 4
	setp.eq.s32 	%p11, %r75, %r78;
	@%p11 bra 	$L__BB3_11;
	ld.global.u32 	%r80, [%rd127+-24];
	st.global.u32 	[%rd8+-8], %r80;
	ld.global.u32 	%r81, [%rd127+-20];
	st.global.u32 	[%rd8+-4], %r81;
	ld.global.u32 	%r82, [%rd127+-16];
	st.global.u32 	[%rd8], %r82;
$L__BB3_11:
	{ // callseq 5, 0
	.param .b64 param0;
	st.param.b64 	[param0], %rd19;
	.param .b32 param1;
	st.param.b32 	[param1], %r2;
	.param .b32 retval0;
	call.uni (retval0), 
	_Z7findAllPii, 
	(
	param0, 
	param1
	);
	ld.param.b32 	%r83, [retval0];
	} // callseq 5
	ld.global.u32 	%r84, [%rd127+-8];
	setp.eq.s32 	%p12, %r84, %r2;
	@%p12 bra 	$L__BB3_13;
	ld.global.u32 	%r85, [%rd127+-12];
	setp.ne.s32 	%p13, %r85, %r2;
	@%p13 bra 	$L__BB3_17;
$L__BB3_13:
	mul.wide.s32 	%rd27, %r83, 12;
	add.s64 	%rd28, %rd4, %rd27;
	add.s64 	%rd9, %rd28, 8;
	ld.global.u32 	%r12, [%rd28+8];
	setp.eq.s32 	%p14, %r12, 0;
	@%p14 bra 	$L__BB3_15;
	ld.global.u32 	%r86, [%rd127+-4];
	setp.le.s32 	%p15, %r12, %r86;
	@%p15 bra 	$L__BB3_17;
$L__BB3_15:
	ld.global.u32 	%r87, [%rd127+-12];
	{ // callseq 6, 0
	.param .b64 param0;
	st.param.b64 	[param0], %rd19;
	.param .b32 param1;
	st.param.b32 	[param1], %r87;
	.param .b32 retval0;
	call.uni (retval0), 
	_Z7findAllPii, 
	(
	param0, 
	param1
	);
	ld.param.b32 	%r88, [retval0];
	} // callseq 6
	ld.global.u32 	%r90, [%rd127+-8];
	{ // callseq 7, 0
	.param .b64 param0;
	st.param.b64 	[param0], %rd19;
	.param .b32 param1;
	st.param.b32 	[param1], %r90;
	.param .b32 retval0;
	call.uni (retval0), 
	_Z7findAllPii, 
	(
	param0, 
	param1
	);
	ld.param.b32 	%r91, [retval0];
	} // callseq 7
	setp.eq.s32 	%p16, %r88, %r91;
	@%p16 bra 	$L__BB3_17;
	ld.global.u32 	%r93, [%rd127+-12];
	st.global.u32 	[%rd9+-8], %r93;
	ld.global.u32 	%r94, [%rd127+-8];
	st.global.u32 	[%rd9+-4], %r94;
	ld.global.u32 	%r95, [%rd127+-4];
	st.global.u32 	[%rd9], %r95;
$L__BB3_17:
	{ // callseq 8, 0
	.param .b64 param0;
	st.param.b64 	[param0], %rd19;
	.param .b32 param1;
	st.param.b32 	[param1], %r2;
	.param .b32 retval0;
	call.uni (retval0), 
	_Z7findAllPii, 
	(
	param0, 
	param1
	);
	ld.param.b32 	%r96, [retval0];
	} // callseq 8
	ld.global.u32 	%r97, [%rd127+4];
	setp.eq.s32 	%p17, %r97, %r2;
	@%p17 bra 	$L__BB3_19;
	ld.global.u32 	%r98, [%rd127];
	setp.ne.s32 	%p18, %r98, %r2;
	@%p18 bra 	$L__BB3_23;
$L__BB3_19:
	mul.wide.s32 	%rd29, %r96, 12;
	add.s64 	%rd30, %rd4, %rd29;
	add.s64 	%rd10, %rd30, 8;
	ld.global.u32 	%r14, [%rd30+8];
	setp.eq.s32 	%p19, %r14, 0;
	@%p19 bra 	$L__BB3_21;
	ld.global.u32 	%r99, [%rd127+8];
	setp.le.s32 	%p20, %r14, %r99;
	@%p20 bra 	$L__BB3_23;
$L__BB3_21:
	ld.global.u32 	%r100, [%rd127];
	{ // callseq 9, 0
	.param .b64 param0;
	st.param.b64 	[param0], %rd19;
	.param .b32 param1;
	st.param.b32 	[param1], %r100;
	.param .b32 retval0;
	call.uni (retval0), 
	_Z7findAllPii, 
	(
	param0, 
	param1
	);
	ld.param.b32 	%r101, [retval0];
	} // callseq 9
	ld.global.u32 	%r103, [%rd127+4];
	{ // callseq 10, 0
	.param .b64 param0;
	st.param.b64 	[param0], %rd19;
	.param .b32 param1;
	st.param.b32 	[param1], %r103;
	.param .b32 retval0;
	call.uni (retval0), 
	_Z7findAllPii, 
	(
	param0, 
	param1
	);
	ld.param.b32 	%r104, [retval0];
	} // callseq 10
	setp.eq.s32 	%p21, %r101, %r104;
	@%p21 bra 	$L__BB3_23;
	ld.global.u32 	%r106, [%rd127];
	st.global.u32 	[%rd10+-8], %r106;
	ld.global.u32 	%r107, [%rd127+4];
	st.global.u32 	[%rd10+-4], %r107;
	ld.global.u32 	%r108, [%rd127+8];
	st.global.u32 	[%rd10], %r108;
$L__BB3_23:
	{ // callseq 11, 0
	.param .b64 param0;
	st.param.b64 	[param0], %rd19;
	.param .b32 param1;
	st.param.b32 	[param1], %r2;
	.param .b32 retval0;
	call.uni (retval0), 
	_Z7findAllPii, 
	(
	param0, 
	param1
	);
	ld.param.b32 	%r109, [retval0];
	} // callseq 11
	ld.global.u32 	%r110, [%rd127+16];
	setp.eq.s32 	%p22, %r110, %r2;
	@%p22 bra 	$L__BB3_25;
	ld.global.u32 	%r111, [%rd127+12];
	setp.ne.s32 	%p23, %r111, %r2;
	@%p23 bra 	$L__BB3_29;
$L__BB3_25:
	mul.wide.s32 	%rd31, %r109, 12;
	add.s64 	%rd32, %rd4, %rd31;
	add.s64 	%rd11, %rd32, 8;
	ld.global.u32 	%r16, [%rd32+8];
	setp.eq.s32 	%p24, %r16, 0;
	@%p24 bra 	$L__BB3_27;
	ld.global.u32 	%r112, [%rd127+20];
	setp.le.s32 	%p25, %r16, %r112;
	@%p25 bra 	$L__BB3_29;
$L__BB3_27:
	ld.global.u32 	%r113, [%rd127+12];
	{ // callseq 12, 0
	.param .b64 param0;
	st.param.b64 	[param0], %rd19;
	.param .b32 param1;
	st.param.b32 	[param1], %r113;
	.param .b32 retval0;
	call.uni (retval0), 
	_Z7findAllPii, 
	(
	param0, 
	param1
	);
	ld.param.b32 	%r114, [retval0];
	} // callseq 12
	ld.global.u32 	%r116, [%rd127+16];
	{ // callseq 13, 0
	.param .b64 param0;
	st.param.b64 	[param0], %rd19;
	.param .b32 param1;
	st.param.b32 	[param1], %r116;
	.param .b32 retval0;
	call.uni (retval0), 
	_Z7findAllPii, 
	(
	param0, 
	param1
	);
	ld.param.b32 	%r117, [retval0];
	} // callseq 13
	setp.eq.s32 	%p26, %r114, %r117;
	@%p26 bra 	$L__BB3_29;
	ld.global.u32 	%r119, [%rd127+12];
	st.global.u32 	[%rd11+-8], %r119;
	ld.global.u32 	%r120, [%rd127+16];
	st.global.u32 	[%rd11+-4], %r120;
	ld.global.u32 	%r121, [%rd127+20];
	st.global.u32 	[%rd11], %r121;
$L__BB3_29:
	add.s32 	%r233, %r233, 4;
	add.s64 	%rd127, %rd127, 48;
	setp.ne.s32 	%p27, %r233, 0;
	mov.u32 	%r234, %r4;
	@%p27 bra 	$L__BB3_5;
$L__BB3_30:
	setp.eq.s32 	%p28, %r3, 0;
	@%p28 bra 	$L__BB3_51;
	{ // callseq 14, 0
	.param .b64 param0;
	st.param.b64 	[param0], %rd19;
	.param .b32 param1;
	st.param.b32 	[param1], %r2;
	.param .b32 retval0;
	call.uni (retval0), 
	_Z7findAllPii, 
	(
	param0, 
	param1
	);
	ld.param.b32 	%r122, [retval0];
	} // callseq 14
	mul.wide.u32 	%rd33, %r234, 12;
	add.s64 	%rd34, %rd1, %rd33;
	add.s64 	%rd13, %rd34, 4;
	ld.global.u32 	%r123, [%rd34+4];
	setp.eq.s32 	%p29, %r123, %r2;
	@%p29 bra 	$L__BB3_33;
	ld.global.u32 	%r124, [%rd13+-4];
	setp.ne.s32 	%p30, %r124, %r2;
	@%p30 bra 	$L__BB3_37;
$L__BB3_33:
	mul.wide.s32 	%rd35, %r122, 12;
	add.s64 	%rd36, %rd4, %rd35;
	add.s64 	%rd14, %rd36, 8;
	ld.global.u32 	%r20, [%rd36+8];
	setp.eq.s32 	%p31, %r20, 0;
	@%p31 bra 	$L__BB3_35;
	ld.global.u32 	%r125, [%rd13+4];
	setp.le.s32 	%p32, %r20, %r125;
	@%p32 bra 	$L__BB3_37;
$L__BB3_35:
	ld.global.u32 	%r126, [%rd13+-4];
	{ // callseq 15, 0
	.param .b64 param0;
	st.param.b64 	[param0], %rd19;
	.param .b32 param1;
	st.param.b32 	[param1], %r126;
	.param .b32 retval0;
	call.uni (retval0), 
	_Z7findAllPii, 
	(
	param0, 
	param1
	);
	ld.param.b32 	%r127, [retval0];
	} // callseq 15
	ld.global.u32 	%r129, [%rd13];
	{ // callseq 16, 0
	.param .b64 param0;
	st.param.b64 	[param0], %rd19;
	.param .b32 param1;
	st.param.b32 	[param1], %r129;
	.param .b32 retval0;
	call.uni (retval0), 
	_Z7findAllPii, 
	(
	param0, 
	param1
	);
	ld.param.b32 	%r130, [retval0];
	} // callseq 16
	setp.eq.s32 	%p33, %r127, %r130;
	@%p33 bra 	$L__BB3_37;
	ld.global.u32 	%r132, [%rd13+-4];
	st.global.u32 	[%rd14+-8], %r132;
	ld.global.u32 	%r133, [%rd13];
	st.global.u32 	[%rd14+-4], %r133;
	ld.global.u32 	%r134, [%rd13+4];
	st.global.u32 	[%rd14], %r134;
$L__BB3_37:
	setp.eq.s32 	%p34, %r3, 1;
	@%p34 bra 	$L__BB3_51;
	{ // callseq 17, 0
	.param .b64 param0;
	st.param.b64 	[param0], %rd19;
	.param .b32 param1;
	st.param.b32 	[param1], %r2;
	.param .b32 retval0;
	call.uni (retval0), 
	_Z7findAllPii, 
	(
	param0, 
	param1
	);
	ld.param.b32 	%r135, [retval0];
	} // callseq 17
	ld.global.u32 	%r136, [%rd13+12];
	setp.eq.s32 	%p35, %r136, %r2;
	@%p35 bra 	$L__BB3_40;
	ld.global.u32 	%r137, [%rd13+8];
	setp.ne.s32 	%p36, %r137, %r2;
	@%p36 bra 	$L__BB3_44;
$L__BB3_40:
	mul.wide.s32 	%rd37, %r135, 12;
	add.s64 	%rd38, %rd4, %rd37;
	add.s64 	%rd15, %rd38, 8;
	ld.global.u32 	%r22, [%rd38+8];
	setp.eq.s32 	%p37, %r22, 0;
	@%p37 bra 	$L__BB3_42;
	ld.global.u32 	%r138, [%rd13+16];
	setp.le.s32 	%p38, %r22, %r138;
	@%p38 bra 	$L__BB3_44;
$L__BB3_42:
	ld.global.u32 	%r139, [%rd13+8];
	{ // callseq 18, 0
	.param .b64 param0;
	st.param.b64 	[param0], %rd19;
	.param .b32 param1;
	st.param.b32 	[param1], %r139;
	.param .b32 retval0;
	call.uni (retval0), 
	_Z7findAllPii, 
	(
	param0, 
	param1
	);
	ld.param.b32 	%r140, [retval0];
	} // callseq 18
	ld.global.u32 	%r142, [%rd13+12];
	{ // callseq 19, 0
	.param .b64 param0;
	st.param.b64 	[param0], %rd19;
	.param .b32 param1;
	st.param.b32 	[param1], %r142;
	.param .b32 retval0;
	call.uni (retval0), 
	_Z7findAllPii, 
	(
	param0, 
	param1
	);
	ld.param.b32 	%r143, [retval0];
	} // callseq 19
	setp.eq.s32 	%p39, %r140, %r143;
	@%p39 bra 	$L__BB3_44;
	ld.global.u32 	%r145, [%rd13+8];
	st.global.u32 	[%rd15+-8], %r145;
	ld.global.u32 	%r146, [%rd13+12];
	st.global.u32 	[%rd15+-4], %r146;
	ld.global.u32 	%r147, [%rd13+16];
	st.global.u32 	[%rd15], %r147;
$L__BB3_44:
	setp.eq.s32 	%p40, %r3, 2;
	@%p40 bra 	$L__BB3_51;
	{ // callseq 20, 0
	.param .b64 param0;
	st.param.b64 	[param0], %rd19;
	.param .b32 param1;
	st.param.b32 	[param1], %r2;
	.param .b32 retval0;
	call.uni (retval0), 
	_Z7findAllPii, 
	(
	param0, 
	param1
	);
	ld.param.b32 	%r148, [retval0];
	} // callseq 20
	ld.global.u32 	%r149, [%rd13+24];
	setp.eq.s32 	%p41, %r149, %r2;
	@%p41 bra 	$L__BB3_47;
	ld.global.u32 	%r150, [%rd13+20];
	setp.ne.s32 	%p42, %r150, %r2;
	@%p42 bra 	$L__BB3_51;
$L__BB3_47:
	mul.wide.s32 	%rd39, %r148, 12;
	add.s64 	%rd40, %rd4, %rd39;
	add.s64 	%rd16, %rd40, 8;
	ld.global.u32 	%r24, [%rd40+8];
	setp.eq.s32 	%p43, %r24, 0;
	@%p43 bra 	$L__BB3_49;
	ld.global.u32 	%r151, [%rd13+28];
	setp.le.s32 	%p44, %r24, %r151;
	@%p44 bra 	$L__BB3_51;
$L__BB3_49:
	ld.global.u32 	%r152, [%rd13+20];
	{ // callseq 21, 0
	.param .b64 param0;
	st.param.b64 	[param0], %rd19;
	.param .b32 param1;
	st.param.b32 	[param1], %r152;
	.param .b32 retval0;
	call.uni (retval0), 
	_Z7findAllPii, 
	(
	param0, 
	param1
	);
	ld.param.b32 	%r153, [retval0];
	} // callseq 21
	ld.global.u32 	%r155, [%rd13+24];
	{ // callseq 22, 0
	.param .b64 param0;
	st.param.b64 	[param0], %rd19;
	.param .b32 param1;
	st.param.b32 	[param1], %r155;
	.param .b32 retval0;
	call.uni (retval0), 
	_Z7findAllPii, 
	(
	param0, 
	param1
	);
	ld.param.b32 	%r156, [retval0];
	} // callseq 22
	setp.eq.s32 	%p45, %r153, %r156;
	@%p45 bra 	$L__BB3_51;
	ld.global.u32 	%r158, [%rd13+20];
	st.global.u32 	[%rd16+-8], %r158;
	ld.global.u32 	%r159, [%rd13+24];
	st.global.u32 	[%rd16+-4], %r159;
	ld.global.u32 	%r160, [%rd13+28];
	st.global.u32 	[%rd16], %r160;
$L__BB3_51:
	bar.sync 	0;
	@%p46 bra 	$L__BB3_86;
	setp.lt.u32 	%p47, %r65, 4;
	mov.b32 	%r236, 0;
	@%p47 bra 	$L__BB3_71;
	mov.b32 	%r235, 0;
$L__BB3_54:
	mul.wide.u32 	%rd41, %r235, 12;
	add.s64 	%rd17, %rd4, %rd41;
	ld.global.u32 	%r26, [%rd17];
	ld.global.u32 	%r163, [%rd17+4];
	ld.global.u32 	%r28, [%rd17+8];
	{ // callseq 23, 0
	.param .b64 param0;
	st.param.b64 	[param0], %rd19;
	.param .b32 param1;
	st.param.b32 	[param1], %r26;
	.param .b32 retval0;
	call.uni (retval0), 
	_Z7findAllPii, 
	(
	param0, 
	param1
	);
	ld.param.b32 	%r164, [retval0];
	} // callseq 23
	{ // callseq 24, 0
	.param .b64 param0;
	st.param.b64 	[param0], %rd19;
	.param .b32 param1;
	st.param.b32 	[param1], %r163;
	.param .b32 retval0;
	call.uni (retval0), 
	_Z7findAllPii, 
	(
	param0, 
	param1
	);
	ld.param.b32 	%r167, [retval0];
	} // callseq 24
	setp.eq.s32 	%p48, %r26, -1;
	setp.eq.s32 	%p49, %r163, -1;
	or.pred  	%p50, %p48, %p49;
	setp.eq.s32 	%p51, %r164, %r167;
	or.pred  	%p52, %p50, %p51;
	@%p52 bra 	$L__BB3_58;
	{ // callseq 25, 0
	.param .b64 param0;
	st.param.b64 	[param0], %rd19;
	.param .b32 param1;
	st.param.b32 	[param1], %r26;
	.param .b32 retval0;
	call.uni (retval0), 
	_Z7findAllPii, 
	(
	param0, 
	param1
	);
	ld.param.b32 	%r170, [retval0];
	} // callseq 25
	{ // callseq 26, 0
	.param .b64 param0;
	st.param.b64 	[param0], %rd19;
	.param .b32 param1;
	st.param.b32 	[param1], %r163;
	.param .b32 retval0;
	call.uni (retval0), 
	_Z7findAllPii, 
	(
	param0, 
	param1
	);
	ld.param.b32 	%r171, [retval0];
	} // callseq 26
	setp.eq.s32 	%p53, %r170, %r171;
	@%p53 bra 	$L__BB3_57;
	mul.wide.s32 	%rd42, %r170, 4;
	add.s64 	%rd43, %rd3, %rd42;
	st.global.u32 	[%rd43], %r171;
$L__BB3_57:
	cvt.s64.s32 	%rd44, %r28;
	atom.global.add.u64 	%rd45, [%rd2], %rd44;
	ld.global.u64 	%rd46, [%rd2];
	mul.hi.s64 	%rd47, %rd46, -8543223828751151131;
	add.s64 	%rd48, %rd47, %rd46;
	shr.u64 	%rd49, %rd48, 63;
	shr.s64 	%rd50, %rd48, 29;
	add.s64 	%rd51, %rd50, %rd49;
	mul.lo.s64 	%rd52, %rd51, 1000000007;
	sub.s64 	%rd53, %rd46, %rd52;
	st.global.u64 	[%rd2], %rd53;
$L__BB3_58:
	ld.global.u32 	%r31, [%rd17+12];
	ld.global.u32 	%r172, [%rd17+16];
	ld.global.u32 	%r33, [%rd17+20];
	{ // callseq 27, 0
	.param .b64 param0;
	st.param.b64 	[param0], %rd19;
	.param .b32 param1;
	st.param.b32 	[param1], %r31;
	.param .b32 retval0;
	call.uni (retval0), 
	_Z7findAllPii, 
	(
	param0, 
	param1
	);
	ld.param.b32 	%r173, [retval0];
	} // callseq 27
	{ // callseq 28, 0
	.param .b64 param0;
	st.param.b64 	[param0], %rd19;
	.param .b32 param1;
	st.param.b32 	[param1], %r172;
	.param .b32 retval0;
	call.uni (retval0), 
	_Z7findAllPii, 
	(
	param0, 
	param1
	);
	ld.param.b32 	%r176, [retval0];
	} // callseq 28
	setp.eq.s32 	%p54, %r31, -1;
	setp.eq.s32 	%p55, %r172, -1;
	or.pred  	%p56, %p54, %p55;
	setp.eq.s32 	%p57, %r173, %r176;
	or.pred  	%p58, %p56, %p57;
	@%p58 bra 	$L__BB3_62;
	{ // callseq 29, 0
	.param .b64 param0;
	st.param.b64 	[param0], %rd19;
	.param .b32 param1;
	st.param.b32 	[param1], %r31;
	.param .b32 retval0;
	call.uni (retval0), 
	_Z7findAllPii, 
	(
	param0, 
	param1
	);
	ld.param.b32 	%r179, [retval0];
	} // callseq 29
	{ // callseq 30, 0
	.param .b64 param0;
	st.param.b64 	[param0], %rd19;
	.param .b32 param1;
	st.param.b32 	[param1], %r172;
	.param .b32 retval0;
	call.uni (retval0), 
	_Z7findAllPii, 
	(
	param0, 
	param1
	);
	ld.param.b32 	%r180, [retval0];
	} // callseq 30
	setp.eq.s32 	%p59, %r179, %r180;
	@%p59 bra 	$L__BB3_61;
	mul.wide.s32 	%rd54, %r179, 4;
	add.s64 	%rd55, %rd3, %rd54;
	st.global.u32 	[%rd55], %r180;
$L__BB3_61:
	cvt.s64.s32 	%rd56, %r33;
	atom.global.add.u64 	%rd57, [%rd2], %rd56;
	ld.global.u64 	%rd58, [%rd2];
	mul.hi.s64 	%rd59, %rd58, -8543223828751151131;
	add.s64 	%rd60, %rd59, %rd58;
	shr.u64 	%rd61, %rd60, 63;
	shr.s64 	%rd62, %rd60, 29;
	add.s64 	%rd63, %rd62, %rd61;
	mul.lo.s64 	%rd64, %rd63, 1000000007;
	sub.s64 	%rd65, %rd58, %rd64;
	st.global.u64 	[%rd2], %rd65;
$L__BB3_62:
	ld.global.u32 	%r36, [%rd17+24];
	ld.global.u32 	%r181, [%rd17+28];
	ld.global.u32 	%r38, [%rd17+32];
	{ // callseq 31, 0
	.param .b64 param0;
	st.param.b64 	[param0], %rd19;
	.param .b32 param1;
	st.param.b32 	[param1], %r36;
	.param .b32 retval0;
	call.uni (retval0), 
	_Z7findAllPii, 
	(
	param0, 
	param1
	);
	ld.param.b32 	%r182, [retval0];
	} // callseq 31
	{ // callseq 32, 0
	.param .b64 param0;
	st.param.b64 	[param0], %rd19;
	.param .b32 param1;
	st.param.b32 	[param1], %r181;
	.param .b32 retval0;
	call.uni (retval0), 
	_Z7findAllPii, 
	(
	param0, 
	param1
	);
	ld.param.b32 	%r185, [retval0];
	} // callseq 32
	setp.eq.s32 	%p60, %r36, -1;
	setp.eq.s32 	%p61, %r181, -1;
	or.pred  	%p62, %p60, %p61;
	setp.eq.s32 	%p63, %r182, %r185;
	or.pred  	%p64, %p62, %p63;
	@%p64 bra 	$L__BB3_66;
	{ // callseq 33, 0
	.param .b64 param0;
	st.param.b64 	[param0], %rd19;
	.param .b32 param1;
	st.param.b32 	[param1], %r36;
	.param .b32 retval0;
	call.uni (retval0), 
	_Z7findAllPii, 
	(
	param0, 
	param1
	);
	ld.param.b32 	%r188, [retval0];
	} // callseq 33
	{ // callseq 34, 0
	.param .b64 param0;
	st.param.b64 	[param0], %rd19;
	.param .b32 param1;
	st.param.b32 	[param1], %r181;
	.param .b32 retval0;
	call.uni (retval0), 
	_Z7findAllPii, 
	(
	param0, 
	param1
	);
	ld.param.b32 	%r189, [retval0];
	} // callseq 34
	setp.eq.s32 	%p65, %r188, %r189;
	@%p65 bra 	$L__BB3_65;
	mul.wide.s32 	%rd66, %r188, 4;
	add.s64 	%rd67, %rd3, %rd66;
	st.global.u32 	[%rd67], %r189;
$L__BB3_65:
	cvt.s64.s32 	%rd68, %r38;
	atom.global.add.u64 	%rd69, [%rd2], %rd68;
	ld.global.u64 	%rd70, [%rd2];
	mul.hi.s64 	%rd71, %rd70, -8543223828751151131;
	add.s64 	%rd72, %rd71, %rd70;
	shr.u64 	%rd73, %rd72, 63;
	shr.s64 	%rd74, %rd72, 29;
	add.s64 	%rd75, %rd74, %rd73;
	mul.lo.s64 	%rd76, %rd75, 1000000007;
	sub.s64 	%rd77, %rd70, %rd76;
	st.global.u64 	[%rd2], %rd77;
$L__BB3_66:
	ld.global.u32 	%r41, [%rd17+36];
	ld.global.u32 	%r190, [%rd17+40];
	ld.global.u32 	%r43, [%rd17+44];
	{ // callseq 35, 0
	.param .b64 param0;
	st.param.b64 	[param0], %rd19;
	.param .b32 param1;
	st.param.b32 	[param1], %r41;
	.param .b32 retval0;
	call.uni (retval0), 
	_Z7findAllPii, 
	(
	param0, 
	param1
	);
	ld.param.b32 	%r191, [retval0];
	} // callseq 35
	{ // callseq 36, 0
	.param .b64 param0;
	st.param.b64 	[param0], %rd19;
	.param .b32 param1;
	st.param.b32 	[param1], %r190;
	.param .b32 retval0;
	call.uni (retval0), 
	_Z7findAllPii, 
	(
	param0, 
	param1
	);
	ld.param.b32 	%r194, [retval0];
	} // callseq 36
	setp.eq.s32 	%p66, %r41, -1;
	setp.eq.s32 	%p67, %r190, -1;
	or.pred  	%p68, %p66, %p67;
	setp.eq.s32 	%p69, %r191, %r194;
	or.pred  	%p70, %p68, %p69;
	@%p70 bra 	$L__BB3_70;
	{ // callseq 37, 0
	.param .b64 param0;
	st.param.b64 	[param0], %rd19;
	.param .b32 param1;
	st.param.b32 	[param1], %r41;
	.param .b32 retval0;
	call.uni (retval0), 
	_Z7findAllPii, 
	(
	param0, 
	param1
	);
	ld.param.b32 	%r197, [retval0];
	} // callseq 37
	{ // callseq 38, 0
	.param .b64 param0;
	st.param.b64 	[param0], %rd19;
	.param .b32 param1;
	st.param.b32 	[param1], %r190;
	.param .b32 retval0;
	call.uni (retval0), 
	_Z7findAllPii, 
	(
	param0, 
	param1
	);
	ld.param.b32 	%r198, [retval0];
	} // callseq 38
	setp.eq.s32 	%p71, %r197, %r198;
	@%p71 bra 	$L__BB3_69;
	mul.wide.s32 	%rd78, %r197, 4;
	add.s64 	%rd79, %rd3, %rd78;
	st.global.u32 	[%rd79], %r198;
$L__BB3_69:
	cvt.s64.s32 	%rd80, %r43;
	atom.global.add.u64 	%rd81, [%rd2], %rd80;
	ld.global.u64 	%rd82, [%rd2];
	mul.hi.s64 	%rd83, %rd82, -8543223828751151131;
	add.s64 	%rd84, %rd83, %rd82;
	shr.u64 	%rd85, %rd84, 63;
	shr.s64 	%rd86, %rd84, 29;
	add.s64 	%rd87, %rd86, %rd85;
	mul.lo.s64 	%rd88, %rd87, 1000000007;
	sub.s64 	%rd89, %rd82, %rd88;
	st.global.u64 	[%rd2], %rd89;
$L__BB3_70:
	add.s32 	%r235, %r235, 4;
	setp.ne.s32 	%p72, %r235, %r6;
	mov.u32 	%r236, %r6;
	@%p72 bra 	$L__BB3_54;
$L__BB3_71:
	setp.eq.s32 	%p73, %r5, 0;
	@%p73 bra 	$L__BB3_86;
	mul.wide.u32 	%rd90, %r236, 12;
	add.s64 	%rd18, %rd4, %rd90;
	ld.global.u32 	%r48, [%rd18];
	ld.global.u32 	%r199, [%rd18+4];
	ld.global.u32 	%r50, [%rd18+8];
	{ // callseq 39, 0
	.param .b64 param0;
	st.param.b64 	[param0], %rd19;
	.param .b32 param1;
	st.param.b32 	[param1], %r48;
	.param .b32 retval0;
	call.uni (retval0), 
	_Z7findAllPii, 
	(
	param0, 
	param1
	);
	ld.param.b32 	%r200, [retval0];
	} // callseq 39
	{ // callseq 40, 0
	.param .b64 param0;
	st.param.b64 	[param0], %rd19;
	.param .b32 param1;
	st.param.b32 	[param1], %r199;
	.param .b32 retval0;
	call.uni (retval0), 
	_Z7findAllPii, 
	(
	param0, 
	param1
	);
	ld.param.b32 	%r203, [retval0];
	} // callseq 40
	setp.eq.s32 	%p74, %r48, -1;
	setp.eq.s32 	%p75, %r199, -1;
	or.pred  	%p76, %p74, %p75;
	setp.eq.s32 	%p77, %r200, %r203;
	or.pred  	%p78, %p76, %p77;
	@%p78 bra 	$L__BB3_76;
	{ // callseq 41, 0
	.param .b64 param0;
	st.param.b64 	[param0], %rd19;
	.param .b32 param1;
	st.param.b32 	[param1], %r48;
	.param .b32 retval0;
	call.uni (retval0), 
	_Z7findAllPii, 
	(
	param0, 
	param1
	);
	ld.param.b32 	%r206, [retval0];
	} // callseq 41
	{ // callseq 42, 0
	.param .b64 param0;
	st.param.b64 	[param0], %rd19;
	.param .b32 param1;
	st.param.b32 	[param1], %r199;
	.param .b32 retval0;
	call.uni (retval0), 
	_Z7findAllPii, 
	(
	param0, 
	param1
	);
	ld.param.b32 	%r207, [retval0];
	} // callseq 42
	setp.eq.s32 	%p79, %r206, %r207;
	@%p79 bra 	$L__BB3_75;
	mul.wide.s32 	%rd91, %r206, 4;
	add.s64 	%rd92, %rd3, %rd91;
	st.global.u32 	[%rd92], %r207;
$L__BB3_75:
	cvt.s64.s32 	%rd93, %r50;
	atom.global.add.u64 	%rd94, [%rd2], %rd93;
	ld.global.u64 	%rd95, [%rd2];
	mul.hi.s64 	%rd96, %rd95, -8543223828751151131;
	add.s64 	%rd97, %rd96, %rd95;
	shr.u64 	%rd98, %rd97, 63;
	shr.s64 	%rd99, %rd97, 29;
	add.s64 	%rd100, %rd99, %rd98;
	mul.lo.s64 	%rd101, %rd100, 1000000007;
	sub.s64 	%rd102, %rd95, %rd101;
	st.global.u64 	[%rd2], %rd102;
$L__BB3_76:
	setp.eq.s32 	%p80, %r5, 1;
	@%p80 bra 	$L__BB3_86;
	ld.global.u32 	%r53, [%rd18+12];
	ld.global.u32 	%r208, [%rd18+16];
	ld.global.u32 	%r55, [%rd18+20];
	{ // callseq 43, 0
	.param .b64 param0;
	st.param.b64 	[param0], %rd19;
	.param .b32 param1;
	st.param.b32 	[param1], %r53;
	.param .b32 retval0;
	call.uni (retval0), 
	_Z7findAllPii, 
	(
	param0, 
	param1
	);
	ld.param.b32 	%r209, [retval0];
	} // callseq 43
	{ // callseq 44, 0
	.param .b64 param0;
	st.param.b64 	[param0], %rd19;
	.param .b32 param1;
	st.param.b32 	[param1], %r208;
	.param .b32 retval0;
	call.uni (retval0), 
	_Z7findAllPii, 
	(
	param0, 
	param1
	);
	ld.param.b32 	%r212, [retval0];
	} // callseq 44
	setp.eq.s32 	%p81, %r53, -1;
	setp.eq.s32 	%p82, %r208, -1;
	or.pred  	%p83, %p81, %p82;
	setp.eq.s32 	%p84, %r209, %r212;
	or.pred  	%p85, %p83, %p84;
	@%p85 bra 	$L__BB3_81;
	{ // callseq 45, 0
	.param .b64 param0;
	st.param.b64 	[param0], %rd19;
	.param .b32 param1;
	st.param.b32 	[param1], %r53;
	.param .b32 retval0;
	call.uni (retval0), 
	_Z7findAllPii, 
	(
	param0, 
	param1
	);
	ld.param.b32 	%r215, [retval0];
	} // callseq 45
	{ // callseq 46, 0
	.param .b64 param0;
	st.param.b64 	[param0], %rd19;
	.param .b32 param1;
	st.param.b32 	[param1], %r208;
	.param .b32 retval0;
	call.uni (retval0), 
	_Z7findAllPii, 
	(
	param0, 
	param1
	);
	ld.param.b32 	%r216, [retval0];
	} // callseq 46
	setp.eq.s32 	%p86, %r215, %r216;
	@%p86 bra 	$L__BB3_80;
	mul.wide.s32 	%rd103, %r215, 4;
	add.s64 	%rd104, %rd3, %rd103;
	st.global.u32 	[%rd104], %r216;
$L__BB3_80:
	cvt.s64.s32 	%rd105, %r55;
	atom.global.add.u64 	%rd106, [%rd2], %rd105;
	ld.global.u64 	%rd107, [%rd2];
	mul.hi.s64 	%rd108, %rd107, -8543223828751151131;
	add.s64 	%rd109, %rd108, %rd107;
	shr.u64 	%rd110, %rd109, 63;
	shr.s64 	%rd111, %rd109, 29;
	add.s64 	%rd112, %rd111, %rd110;
	mul.lo.s64 	%rd113, %rd112, 1000000007;
	sub.s64 	%rd114, %rd107, %rd113;
	st.global.u64 	[%rd2], %rd114;
$L__BB3_81:
	setp.eq.s32 	%p87, %r5, 2;
	@%p87 bra 	$L__BB3_86;
	ld.global.u32 	%r58, [%rd18+24];
	ld.global.u32 	%r217, [%rd18+28];
	ld.global.u32 	%r60, [%rd18+32];
	{ // callseq 47, 0
	.param .b64 param0;
	st.param.b64 	[param0], %rd19;
	.param .b32 param1;
	st.param.b32 	[param1], %r58;
	.param .b32 retval0;
	call.uni (retval0), 
	_Z7findAllPii, 
	(
	param0, 
	param1
	);
	ld.param.b32 	%r218, [retval0];
	} // callseq 47
	{ // callseq 48, 0
	.param .b64 param0;
	st.param.b64 	[param0], %rd19;
	.param .b32 param1;
	st.param.b32 	[param1], %r217;
	.param .b32 retval0;
	call.uni (retval0), 
	_Z7findAllPii, 
	(
	param0, 
	param1
	);
	ld.param.b32 	%r221, [retval0];
	} // callseq 48
	setp.eq.s32 	%p88, %r58, -1;
	setp.eq.s32 	%p89, %r217, -1;
	or.pred  	%p90, %p88, %p89;
	setp.eq.s32 	%p91, %r218, %r221;
	or.pred  	%p92, %p90, %p91;
	@%p92 bra 	$L__BB3_86;
	{ // callseq 49, 0
	.param .b64 param0;
	st.param.b64 	[param0], %rd19;
	.param .b32 param1;
	st.param.b32 	[param1], %r58;
	.param .b32 retval0;
	call.uni (retval0), 
	_Z7findAllPii, 
	(
	param0, 
	param1
	);
	ld.param.b32 	%r224, [retval0];
	} // callseq 49
	{ // callseq 50, 0
	.param .b64 param0;
	st.param.b64 	[param0], %rd19;
	.param .b32 param1;
	st.param.b32 	[param1], %r217;
	.param .b32 retval0;
	call.uni (retval0), 
	_Z7findAllPii, 
	(
	param0, 
	param1
	);
	ld.param.b32 	%r225, [retval0];
	} // callseq 50
	setp.eq.s32 	%p93, %r224, %r225;
	@%p93 bra 	$L__BB3_85;
	mul.wide.s32 	%rd115, %r224, 4;
	add.s64 	%rd116, %rd3, %rd115;
	st.global.u32 	[%rd116], %r225;
$L__BB3_85:
	cvt.s64.s32 	%rd117, %r60;
	atom.global.add.u64 	%rd118, [%rd2], %rd117;
	ld.global.u64 	%rd119, [%rd2];
	mul.hi.s64 	%rd120, %rd119, -8543223828751151131;
	add.s64 	%rd121, %rd120, %rd119;
	shr.u64 	%rd122, %rd121, 63;
	shr.s64 	%rd123, %rd121, 29;
	add.s64 	%rd124, %rd123, %rd122;
	mul.lo.s64 	%rd125, %rd124, 1000000007;
	sub.s64 	%rd126, %rd119, %rd125;
	st.global.u64 	[%rd2], %rd126;
$L__BB3_86:
	setp.lt.s32 	%p94, %r65, 1;
	bar.sync 	0;
	mov.b32 	%r226, 0;
	st.global.u32 	[%rd5], %r226;
	mov.b32 	%r227, -1;
	st.global.u32 	[%rd5+-8], %r227;
	st.global.u32 	[%rd5+-4], %r227;
	@%p94 bra 	$L__BB3_91;
	mov.b32 	%r237, 0;
$L__BB3_88:
	setp.eq.s32 	%p95, %r237, %r2;
	@%p95 bra 	$L__BB3_90;
	{ // callseq 51, 0
	.param .b64 param0;
	st.param.b64 	[param0], %rd19;
	.param .b32 param1;
	st.param.b32 	[param1], %r237;
	.param .b32 retval0;
	call.uni (retval0), 
	_Z7findAllPii, 
	(
	param0, 
	param1
	);
	ld.param.b32 	%r229, [retval0];
	} // callseq 51
	{ // callseq 52, 0
	.param .b64 param0;
	st.param.b64 	[param0], %rd19;
	.param .b32 param1;
	st.param.b32 	[param1], %r2;
	.param .b32 retval0;
	call.uni (retval0), 
	_Z7findAllPii, 
	(
	param0, 
	param1
	);
	ld.param.b32 	%r231, [retval0];
	} // callseq 52
	setp.ne.s32 	%p96, %r229, %r231;
	@%p96 bra 	$L__BB3_2;
$L__BB3_90:
	add.s32 	%r237, %r237, 1;
	setp.ne.s32 	%p97, %r237, %r65;
	@%p97 bra 	$L__BB3_88;
$L__BB3_91:
	ret;

}
	// .globl	_Z8printMstP4EdgeiPiPl
.visible .entry _Z8printMstP4EdgeiPiPl(
	.param .u64 .ptr .align 1 _Z8printMstP4EdgeiPiPl_param_0,
	.param .u32 _Z8printMstP4EdgeiPiPl_param_1,
	.param .u64 .ptr .align 1 _Z8printMstP4EdgeiPiPl_param_2,
	.param .u64 .ptr .align 1 _Z8printMstP4EdgeiPiPl_param_3
)
{
	.local .align 8 .b8 	__local_depot4[16];
	.reg .b64 	%SP;
	.reg .b64 	%SPL;
	.reg .pred 	%p<18>;
	.reg .b32 	%r<278>;
	.reg .b64 	%rd<72>;

	mov.u64 	%SPL, __local_depot4;
	cvta.local.u64 	%SP, %SPL;
	ld.param.u64 	%rd18, [_Z8printMstP4EdgeiPiPl_param_0];
	ld.param.u32 	%r30, [_Z8printMstP4EdgeiPiPl_param_1];
	ld.param.u64 	%rd20, [_Z8printMstP4EdgeiPiPl_param_2];
	cvta.to.global.u64 	%rd1, %rd18;
	cvta.to.global.u64 	%rd2, %rd20;
	setp.lt.s32 	%p1, %r30, 1;
	@%p1 bra 	$L__BB4_25;
	and.b32  	%r1, %r30, 15;
	setp.lt.u32 	%p2, %r30, 16;
	mov.b32 	%r268, 0;
	@%p2 bra 	$L__BB4_4;
	and.b32  	%r268, %r30, 2147483632;
	neg.s32 	%r272, %r268;
	add.s64 	%rd69, %rd1, 96;
	add.u64 	%rd21, %SP, 0;
	mov.u64 	%rd23, $str;
$L__BB4_3:
	.pragma "nounroll";
	ld.global.u32 	%r33, [%rd69+-96];
	ld.global.u32 	%r34, [%rd69+-92];
	ld.global.u32 	%r35, [%rd69+-88];
	cvta.to.local.u64 	%rd22, %rd21;
	st.local.v2.u32 	[%rd22], {%r33, %r34};
	st.local.u32 	[%rd22+8], %r35;
	cvta.global.u64 	%rd24, %rd23;
	{ // callseq 53, 0
	.param .b64 param0;
	st.param.b64 	[param0], %rd24;
	.param .b64 param1;
	st.param.b64 	[param1], %rd21;
	.param .b32 retval0;
	call.uni (retval0), 
	vprintf, 
	(
	param0, 
	param1
	);
	ld.param.b32 	%r36, [retval0];
	} // callseq 53
	ld.global.u32 	%r38, [%rd69+-84];
	ld.global.u32 	%r39, [%rd69+-80];
	ld.global.u32 	%r40, [%rd69+-76];
	st.local.v2.u32 	[%rd22], {%r38, %r39};
	st.local.u32 	[%rd22+8], %r40;
	{ // callseq 54, 0
	.param .b64 param0;
	st.param.b64 	[param0], %rd24;
	.param .b64 param1;
	st.param.b64 	[param1], %rd21;
	.param .b32 retval0;
	call.uni (retval0), 
	vprintf, 
	(
	param0, 
	param1
	);
	ld.param.b32 	%r41, [retval0];
	} // callseq 54
	ld.global.u32 	%r43, [%rd69+-72];
	ld.global.u32 	%r44, [%rd69+-68];
	ld.global.u32 	%r45, [%rd69+-64];
	st.local.v2.u32 	[%rd22], {%r43, %r44};
	st.local.u32 	[%rd22+8], %r45;
	{ // callseq 55, 0
	.param .b64 param0;
	st.param.b64 	[param0], %rd24;
	.param .b64 param1;
	st.param.b64 	[param1], %rd21;
	.param .b32 retval0;
	call.uni (retval0), 
	vprintf, 
	(
	param0, 
	param1
	);
	ld.param.b32 	%r46, [retval0];
	} // callseq 55
	ld.global.u32 	%r48, [%rd69+-60];
	ld.global.u32 	%r49, [%rd69+-56];
	ld.global.u32 	%r50, [%rd69+-52];
	st.local.v2.u32 	[%rd22], {%r48, %r49};
	st.local.u32 	[%rd22+8], %r50;
	{ // callseq 56, 0
	.param .b64 param0;
	st.param.b64 	[param0], %rd24;
	.param .b64 param1;
	st.param.b64 	[param1], %rd21;
	.param .b32 retval0;
	call.uni (retval0), 
	vprintf, 
	(
	param0, 
	param1
	);
	ld.param.b32 	%r51, [retval0];
	} // callseq 56
	ld.global.u32 	%r53, [%rd69+-48];
	ld.global.u32 	%r54, [%rd69+-44];
	ld.global.u32 	%r55, [%rd69+-40];
	st.local.v2.u32 	[%rd22], {%r53, %r54};
	st.local.u32 	[%rd22+8], %r55;
	{ // callseq 57, 0
	.param .b64 param0;
	st.param.b64 	[param0], %rd24;
	.param .b64 param1;
	st.param.b64 	[param1], %rd21;
	.param .b32 retval0;
	call.uni (retval0), 
	vprintf, 
	(
	param0, 
	param1
	);
	ld.param.b32 	%r56, [retval0];
	} // callseq 57
	ld.global.u32 	%r58, [%rd69+-36];
	ld.global.u32 	%r59, [%rd69+-32];
	ld.global.u32 	%r60, [%rd69+-28];
	st.local.v2.u32 	[%rd22], {%r58, %r59};
	st.local.u32 	[%rd22+8], %r60;
	{ // callseq 58, 0
	.param .b64 param0;
	st.param.b64 	[param0], %rd24;
	.param .b64 param1;
	st.param.b64 	[param1], %rd21;
	.param .b32 retval0;
	call.uni (retval0), 
	vprintf, 
	(
	param0, 
	param1
	);
	ld.param.b32 	%r61, [retval0];
	} // callseq 58
	ld.global.u32 	%r63, [%rd69+-24];
	ld.global.u32 	%r64, [%rd69+-20];
	ld.global.u32 	%r65, [%rd69+-16];
	st.local.v2.u32 	[%rd22], {%r63, %r64};
	st.local.u32 	[%rd22+8], %r65;
	{ // callseq 59, 0
	.param .b64 param0;
	st.param.b64 	[param0], %rd24;
	.param .b64 param1;
	st.param.b64 	[param1], %rd21;
	.param .b32 retval0;
	call.uni (retval0), 
	vprintf, 
	(
	param0, 
	param1
	);
	ld.param.b32 	%r66, [retval0];
	} // callseq 59
	ld.global.u32 	%r68, [%rd69+-12];
	ld.global.u32 	%r69, [%rd69+-8];
	ld.global.u32 	%r70, [%rd69+-4];
	st.local.v2.u32 	[%rd22], {%r68, %r69};
	st.local.u32 	[%rd22+8], %r70;
	{ // callseq 60, 0
	.param .b64 param0;
	st.param.b64 	[param0], %rd24;
	.param .b64 param1;
	st.param.b64 	[param1], %rd21;
	.param .b32 retval0;
	call.uni (retval0), 
	vprintf, 
	(
	param0, 
	param1
	);
	ld.param.b32 	%r71, [retval0];
	} // callseq 60
	ld.global.u32 	%r73, [%rd69];
	ld.global.u32 	%r74, [%rd69+4];
	ld.global.u32 	%r75, [%rd69+8];
	st.local.v2.u32 	[%rd22], {%r73, %r74};
	st.local.u32 	[%rd22+8], %r75;
	{ // callseq 61, 0
	.param .b64 param0;
	st.param.b64 	[param0], %rd24;
	.param .b64 param1;
	st.param.b64 	[param1], %rd21;
	.param .b32 retval0;
	call.uni (retval0), 
	vprintf, 
	(
	param0, 
	param1
	);
	ld.param.b32 	%r76, [retval0];
	} // callseq 61
	ld.global.u32 	%r78, [%rd69+12];
	ld.global.u32 	%r79, [%rd69+16];
	ld.global.u32 	%r80, [%rd69+20];
	st.local.v2.u32 	[%rd22], {%r78, %r79};
	st.local.u32 	[%rd22+8], %r80;
	{ // callseq 62, 0
	.param .b64 param0;
	st.param.b64 	[param0], %rd24;
	.param .b64 param1;
	st.param.b64 	[param1], %rd21;
	.param .b32 retval0;
	call.uni (retval0), 
	vprintf, 
	(
	param0, 
	param1
	);
	ld.param.b32 	%r81, [retval0];
	} // callseq 62
	ld.global.u32 	%r83, [%rd69+24];
	ld.global.u32 	%r84, [%rd69+28];
	ld.global.u32 	%r85, [%rd69+32];
	st.local.v2.u32 	[%rd22], {%r83, %r84};
	st.local.u32 	[%rd22+8], %r85;
	{ // callseq 63, 0
	.param .b64 param0;
	st.param.b64 	[param0], %rd24;
	.param .b64 param1;
	st.param.b64 	[param1], %rd21;
	.param .b32 retval0;
	call.uni (retval0), 
	vprintf, 
	(
	param0, 
	param1
	);
	ld.param.b32 	%r86, [retval0];
	} // callseq 63
	ld.global.u32 	%r88, [%rd69+36];
	ld.global.u32 	%r89, [%rd69+40];
	ld.global.u32 	%r90, [%rd69+44];
	st.local.v2.u32 	[%rd22], {%r88, %r89};
	st.local.u32 	[%rd22+8], %r90;
	{ // callseq 64, 0
	.param .b64 param0;
	st.param.b64 	[param0], %rd24;
	.param .b64 param1;
	st.param.b64 	[param1], %rd21;
	.param .b32 retval0;
	call.uni (retval0), 
	vprintf, 
	(
	param0, 
	param1
	);
	ld.param.b32 	%r91, [retval0];
	} // callseq 64
	ld.global.u32 	%r93, [%rd69+48];
	ld.global.u32 	%r94, [%rd69+52];
	ld.global.u32 	%r95, [%rd69+56];
	st.local.v2.u32 	[%rd22], {%r93, %r94};
	st.local.u32 	[%rd22+8], %r95;
	{ // callseq 65, 0
	.param .b64 param0;
	st.param.b64 	[param0], %rd24;
	.param .b64 param1;
	st.param.b64 	[param1], %rd21;
	.param .b32 retval0;
	call.uni (retval0), 
	vprintf, 
	(
	param0, 
	param1
	);
	ld.param.b32 	%r96, [retval0];
	} // callseq 65
	ld.global.u32 	%r98, [%rd69+60];
	ld.global.u32 	%r99, [%rd69+64];
	ld.global.u32 	%r100, [%rd69+68];
	st.local.v2.u32 	[%rd22], {%r98, %r99};
	st.local.u32 	[%rd22+8], %r100;
	{ // callseq 66, 0
	.param .b64 param0;
	st.param.b64 	[param0], %rd24;
	.param .b64 param1;
	st.param.b64 	[param1], %rd21;
	.param .b32 retval0;
	call.uni (retval0), 
	vprintf, 
	(
	param0, 
	param1
	);
	ld.param.b32 	%r101, [retval0];
	} // callseq 66
	ld.global.u32 	%r103, [%rd69+72];
	ld.global.u32 	%r104, [%rd69+76];
	ld.global.u32 	%r105, [%rd69+80];
	st.local.v2.u32 	[%rd22], {%r103, %r104};
	st.local.u32 	[%rd22+8], %r105;
	{ // callseq 67, 0
	.param .b64 param0;
	st.param.b64 	[param0], %rd24;
	.param .b64 param1;
	st.param.b64 	[param1], %rd21;
	.param .b32 retval0;
	call.uni (retval0), 
	vprintf, 
	(
	param0, 
	param1
	);
	ld.param.b32 	%r106, [retval0];
	} // callseq 67
	ld.global.u32 	%r108, [%rd69+84];
	ld.global.u32 	%r109, [%rd69+88];
	ld.global.u32 	%r110, [%rd69+92];
	st.local.v2.u32 	[%rd22], {%r108, %r109};
	st.local.u32 	[%rd22+8], %r110;
	{ // callseq 68, 0
	.param .b64 param0;
	st.param.b64 	[param0], %rd24;
	.param .b64 param1;
	st.param.b64 	[param1], %rd21;
	.param .b32 retval0;
	call.uni (retval0), 
	vprintf, 
	(
	param0, 
	param1
	);
	ld.param.b32 	%r111, [retval0];
	} // callseq 68
	add.s32 	%r272, %r272, 16;
	add.s64 	%rd69, %rd69, 192;
	setp.eq.s32 	%p3, %r272, 0;
	@%p3 bra 	$L__BB4_4;
	bra.uni 	$L__BB4_3;
$L__BB4_4:
	setp.eq.s32 	%p4, %r1, 0;
	@%p4 bra 	$L__BB4_13;
	ld.param.u64 	%rd66, [_Z8printMstP4EdgeiPiPl_param_0];
	cvta.to.global.u64 	%rd4, %rd66;
	add.u64 	%rd25, %SP, 0;
	add.u64 	%rd5, %SPL, 0;
	and.b32  	%r4, %r30, 7;
	setp.lt.u32 	%p5, %r1, 8;
	@%p5 bra 	$L__BB4_7;
	mul.wide.u32 	%rd26, %r268, 12;
	add.s64 	%rd27, %rd4, %rd26;
	ld.global.u32 	%r113, [%rd27];
	ld.global.u32 	%r114, [%rd27+4];
	ld.global.u32 	%r115, [%rd27+8];
	st.local.v2.u32 	[%rd5], {%r113, %r114};
	st.local.u32 	[%rd5+8], %r115;
	mov.u64 	%rd28, $str;
	cvta.global.u64 	%rd29, %rd28;
	{ // callseq 69, 0
	.param .b64 param0;
	st.param.b64 	[param0], %rd29;
	.param .b64 param1;
	st.param.b64 	[param1], %rd25;
	.param .b32 retval0;
	call.uni (retval0), 
	vprintf, 
	(
	param0, 
	param1
	);
	ld.param.b32 	%r116, [retval0];
	} // callseq 69
	ld.global.u32 	%r118, [%rd27+12];
	ld.global.u32 	%r119, [%rd27+16];
	ld.global.u32 	%r120, [%rd27+20];
	st.local.v2.u32 	[%rd5], {%r118, %r119};
	st.local.u32 	[%rd5+8], %r120;
	{ // callseq 70, 0
	.param .b64 param0;
	st.param.b64 	[param0], %rd29;
	.param .b64 param1;
	st.param.b64 	[param1], %rd25;
	.param .b32 retval0;
	call.uni (retval0), 
	vprintf, 
	(
	param0, 
	param1
	);
	ld.param.b32 	%r121, [retval0];
	} // callseq 70
	ld.global.u32 	%r123, [%rd27+24];
	ld.global.u32 	%r124, [%rd27+28];
	ld.global.u32 	%r125, [%rd27+32];
	st.local.v2.u32 	[%rd5], {%r123, %r124};
	st.local.u32 	[%rd5+8], %r125;
	{ // callseq 71, 0
	.param .b64 param0;
	st.param.b64 	[param0], %rd29;
	.param .b64 param1;
	st.param.b64 	[param1], %rd25;
	.param .b32 retval0;
	call.uni (retval0), 
	vprintf, 
	(
	param0, 
	param1
	);
	ld.param.b32 	%r126, [retval0];
	} // callseq 71
	ld.global.u32 	%r128, [%rd27+36];
	ld.global.u32 	%r129, [%rd27+40];
	ld.global.u32 	%r130, [%rd27+44];
	st.local.v2.u32 	[%rd5], {%r128, %r129};
	st.local.u32 	[%rd5+8], %r130;
	{ // callseq 72, 0
	.param .b64 param0;
	st.param.b64 	[param0], %rd29;
	.param .b64 param1;
	st.param.b64 	[param1], %rd25;
	.param .b32 retval0;
	call.uni (retval0), 
	vprintf, 
	(
	param0, 
	param1
	);
	ld.param.b32 	%r131, [retval0];
	} // callseq 72
	ld.global.u32 	%r133, [%rd27+48];
	ld.global.u32 	%r134, [%rd27+52];
	ld.global.u32 	%r135, [%rd27+56];
	st.local.v2.u32 	[%rd5], {%r133, %r134};
	st.local.u32 	[%rd5+8], %r135;
	{ // callseq 73, 0
	.param .b64 param0;
	st.param.b64 	[param0], %rd29;
	.param .b64 param1;
	st.param.b64 	[param1], %rd25;
	.param .b32 retval0;
	call.uni (retval0), 
	vprintf, 
	(
	param0, 
	param1
	);
	ld.param.b32 	%r136, [retval0];
	} // callseq 73
	ld.global.u32 	%r138, [%rd27+60];
	ld.global.u32 	%r139, [%rd27+64];
	ld.global.u32 	%r140, [%rd27+68];
	st.local.v2.u32 	[%rd5], {%r138, %r139};
	st.local.u32 	[%rd5+8], %r140;
	{ // callseq 74, 0
	.param .b64 param0;
	st.param.b64 	[param0], %rd29;
	.param .b64 param1;
	st.param.b64 	[param1], %rd25;
	.param .b32 retval0;
	call.uni (retval0), 
	vprintf, 
	(
	param0, 
	param1
	);
	ld.param.b32 	%r141, [retval0];
	} // callseq 74
	ld.global.u32 	%r143, [%rd27+72];
	ld.global.u32 	%r144, [%rd27+76];
	ld.global.u32 	%r145, [%rd27+80];
	st.local.v2.u32 	[%rd5], {%r143, %r144};
	st.local.u32 	[%rd5+8], %r145;
	{ // callseq 75, 0
	.param .b64 param0;
	st.param.b64 	[param0], %rd29;
	.param .b64 param1;
	st.param.b64 	[param1], %rd25;
	.param .b32 retval0;
	call.uni (retval0), 
	vprintf, 
	(
	param0, 
	param1
	);
	ld.param.b32 	%r146, [retval0];
	} // callseq 75
	ld.global.u32 	%r148, [%rd27+84];
	ld.global.u32 	%r149, [%rd27+88];
	ld.global.u32 	%r150, [%rd27+92];
	st.local.v2.u32 	[%rd5], {%r148, %r149};
	st.local.u32 	[%rd5+8], %r150;
	{ // callseq 76, 0
	.param .b64 param0;
	st.param.b64 	[param0], %rd29;
	.param .b64 param1;
	st.param.b64 	[param1], %rd25;
	.param .b32 retval0;
	call.uni (retval0), 
	vprintf, 
	(
	param0, 
	param1
	);
	ld.param.b32 	%r151, [retval0];
	} // callseq 76
	add.s32 	%r268, %r268, 8;
$L__BB4_7:
	setp.eq.s32 	%p6, %r4, 0;
	@%p6 bra 	$L__BB4_13;
	and.b32  	%r7, %r30, 3;
	setp.lt.u32 	%p7, %r4, 4;
	@%p7 bra 	$L__BB4_10;
	mul.wide.u32 	%rd31, %r268, 12;
	add.s64 	%rd32, %rd4, %rd31;
	ld.global.u32 	%r153, [%rd32];
	ld.global.u32 	%r154, [%rd32+4];
	ld.global.u32 	%r155, [%rd32+8];
	st.local.v2.u32 	[%rd5], {%r153, %r154};
	st.local.u32 	[%rd5+8], %r155;
	mov.u64 	%rd33, $str;
	cvta.global.u64 	%rd34, %rd33;
	{ // callseq 77, 0
	.param .b64 param0;
	st.param.b64 	[param0], %rd34;
	.param .b64 param1;
	st.param.b64 	[param1], %rd25;
	.param .b32 retval0;
	call.uni (retval0), 
	vprintf, 
	(
	param0, 
	param1
	);
	ld.param.b32 	%r156, [retval0];
	} // callseq 77
	ld.global.u32 	%r158, [%rd32+12];
	ld.global.u32 	%r159, [%rd32+16];
	ld.global.u32 	%r160, [%rd32+20];
	st.local.v2.u32 	[%rd5], {%r158, %r159};
	st.local.u32 	[%rd5+8], %r160;
	{ // callseq 78, 0
	.param .b64 param0;
	st.param.b64 	[param0], %rd34;
	.param .b64 param1;
	st.param.b64 	[param1], %rd25;
	.param .b32 retval0;
	call.uni (retval0), 
	vprintf, 
	(
	param0, 
	param1
	);
	ld.param.b32 	%r161, [retval0];
	} // callseq 78
	ld.global.u32 	%r163, [%rd32+24];
	ld.global.u32 	%r164, [%rd32+28];
	ld.global.u32 	%r165, [%rd32+32];
	st.local.v2.u32 	[%rd5], {%r163, %r164};
	st.local.u32 	[%rd5+8], %r165;
	{ // callseq 79, 0
	.param .b64 param0;
	st.param.b64 	[param0], %rd34;
	.param .b64 param1;
	st.param.b64 	[param1], %rd25;
	.param .b32 retval0;
	call.uni (retval0), 
	vprintf, 
	(
	param0, 
	param1
	);
	ld.param.b32 	%r166, [retval0];
	} // callseq 79
	ld.global.u32 	%r168, [%rd32+36];
	ld.global.u32 	%r169, [%rd32+40];
	ld.global.u32 	%r170, [%rd32+44];
	st.local.v2.u32 	[%rd5], {%r168, %r169};
	st.local.u32 	[%rd5+8], %r170;
	{ // callseq 80, 0
	.param .b64 param0;
	st.param.b64 	[param0], %rd34;
	.param .b64 param1;
	st.param.b64 	[param1], %rd25;
	.param .b32 retval0;
	call.uni (retval0), 
	vprintf, 
	(
	param0, 
	param1
	);
	ld.param.b32 	%r171, [retval0];
	} // callseq 80
	add.s32 	%r268, %r268, 4;
$L__BB4_10:
	setp.eq.s32 	%p8, %r7, 0;
	@%p8 bra 	$L__BB4_13;
	mul.wide.u32 	%rd36, %r268, 12;
	add.s64 	%rd37, %rd36, %rd4;
	add.s64 	%rd68, %rd37, 4;
	neg.s32 	%r271, %r7;
	mov.u64 	%rd38, $str;
$L__BB4_12:
	.pragma "nounroll";
	ld.global.u32 	%r173, [%rd68+-4];
	ld.global.u32 	%r174, [%rd68];
	ld.global.u32 	%r175, [%rd68+4];
	st.local.v2.u32 	[%rd5], {%r173, %r174};
	st.local.u32 	[%rd5+8], %r175;
	cvta.global.u64 	%rd39, %rd38;
	{ // callseq 81, 0
	.param .b64 param0;
	st.param.b64 	[param0], %rd39;
	.param .b64 param1;
	st.param.b64 	[param1], %rd25;
	.param .b32 retval0;
	call.uni (retval0), 
	vprintf, 
	(
	param0, 
	param1
	);
	ld.param.b32 	%r176, [retval0];
	} // callseq 81
	add.s64 	%rd68, %rd68, 12;
	add.s32 	%r271, %r271, 1;
	setp.ne.s32 	%p9, %r271, 0;
	@%p9 bra 	$L__BB4_12;
$L__BB4_13:
	setp.lt.u32 	%p10, %r30, 16;
	mov.b32 	%r274, 0;
	@%p10 bra 	$L__BB4_16;
	and.b32  	%r274, %r30, 2147483632;
	neg.s32 	%r273, %r274;
	add.s64 	%rd70, %rd2, 32;
	add.u64 	%rd41, %SP, 0;
	mov.u64 	%rd43, $str$1;
$L__BB4_15:
	.pragma "nounroll";
	ld.global.u32 	%r179, [%rd70+-32];
	cvta.to.local.u64 	%rd42, %rd41;
	st.local.u32 	[%rd42], %r179;
	cvta.global.u64 	%rd44, %rd43;
	{ // callseq 82, 0
	.param .b64 param0;
	st.param.b64 	[param0], %rd44;
	.param .b64 param1;
	st.param.b64 	[param1], %rd41;
	.param .b32 retval0;
	call.uni (retval0), 
	vprintf, 
	(
	param0, 
	param1
	);
	ld.param.b32 	%r180, [retval0];
	} // callseq 82
	ld.global.u32 	%r182, [%rd70+-28];
	st.local.u32 	[%rd42], %r182;
	{ // callseq 83, 0
	.param .b64 param0;
	st.param.b64 	[param0], %rd44;
	.param .b64 param1;
	st.param.b64 	[param1], %rd41;
	.param .b32 retval0;
	call.uni (retval0), 
	vprintf, 
	(
	param0, 
	param1
	);
	ld.param.b32 	%r183, [retval0];
	} // callseq 83
	ld.global.u32 	%r185, [%rd70+-24];
	st.local.u32 	[%rd42], %r185;
	{ // callseq 84, 0
	.param .b64 param0;
	st.param.b64 	[param0], %rd44;
	.param .b64 param1;
	st.param.b64 	[param1], %rd41;
	.param .b32 retval0;
	call.uni (retval0), 
	vprintf, 
	(
	param0, 
	param1
	);
	ld.param.b32 	%r186, [retval0];
	} // callseq 84
	ld.global.u32 	%r188, [%rd70+-20];
	st.local.u32 	[%rd42], %r188;
	{ // callseq 85, 0
	.param .b64 param0;
	st.param.b64 	[param0], %rd44;
	.param .b64 param1;
	st.param.b64 	[param1], %rd41;
	.param .b32 retval0;
	call.uni (retval0), 
	vprintf, 
	(
	param0, 
	param1
	);
	ld.param.b32 	%r189, [retval0];
	} // callseq 85
	ld.global.u32 	%r191, [%rd70+-16];
	st.local.u32 	[%rd42], %r191;
	{ // callseq 86, 0
	.param .b64 param0;
	st.param.b64 	[param0], %rd44;
	.param .b64 param1;
	st.param.b64 	[param1], %rd41;
	.param .b32 retval0;
	call.uni (retval0), 
	vprintf, 
	(
	param0, 
	param1
	);
	ld.param.b32 	%r192, [retval0];
	} // callseq 86
	ld.global.u32 	%r194, [%rd70+-12];
	st.local.u32 	[%rd42], %r194;
	{ // callseq 87, 0
	.param .b64 param0;
	st.param.b64 	[param0], %rd44;
	.param .b64 param1;
	st.param.b64 	[param1], %rd41;
	.param .b32 retval0;
	call.uni (retval0), 
	vprintf, 
	(
	param0, 
	param1
	);
	ld.param.b32 	%r195, [retval0];
	} // callseq 87
	ld.global.u32 	%r197, [%rd70+-8];
	st.local.u32 	[%rd42], %r197;
	{ // callseq 88, 0
	.param .b64 param0;
	st.param.b64 	[param0], %rd44;
	.param .b64 param1;
	st.param.b64 	[param1], %rd41;
	.param .b32 retval0;
	call.uni (retval0), 
	vprintf, 
	(
	param0, 
	param1
	);
	ld.param.b32 	%r198, [retval0];
	} // callseq 88
	ld.global.u32 	%r200, [%rd70+-4];
	st.local.u32 	[%rd42], %r200;
	{ // callseq 89, 0
	.param .b64 param0;
	st.param.b64 	[param0], %rd44;
	.param .b64 param1;
	st.param.b64 	[param1], %rd41;
	.param .b32 retval0;
	call.uni (retval0), 
	vprintf, 
	(
	param0, 
	param1
	);
	ld.param.b32 	%r201, [retval0];
	} // callseq 89
	ld.global.u32 	%r203, [%rd70];
	st.local.u32 	[%rd42], %r203;
	{ // callseq 90, 0
	.param .b64 param0;
	st.param.b64 	[param0], %rd44;
	.param .b64 param1;
	st.param.b64 	[param1], %rd41;
	.param .b32 retval0;
	call.uni (retval0), 
	vprintf, 
	(
	param0, 
	param1
	);
	ld.param.b32 	%r204, [retval0];
	} // callseq 90
	ld.global.u32 	%r206, [%rd70+4];
	st.local.u32 	[%rd42], %r206;
	{ // callseq 91, 0
	.param .b64 param0;
	st.param.b64 	[param0], %rd44;
	.param .b64 param1;
	st.param.b64 	[param1], %rd41;
	.param .b32 retval0;
	call.uni (retval0), 
	vprintf, 
	(
	param0, 
	param1
	);
	ld.param.b32 	%r207, [retval0];
	} // callseq 91
	ld.global.u32 	%r209, [%rd70+8];
	st.local.u32 	[%rd42], %r209;
	{ // callseq 92, 0
	.param .b64 param0;
	st.param.b64 	[param0], %rd44;
	.param .b64 param1;
	st.param.b64 	[param1], %rd41;
	.param .b32 retval0;
	call.uni (retval0), 
	vprintf, 
	(
	param0, 
	param1
	);
	ld.param.b32 	%r210, [retval0];
	} // callseq 92
	ld.global.u32 	%r212, [%rd70+12];
	st.local.u32 	[%rd42], %r212;
	{ // callseq 93, 0
	.param .b64 param0;
	st.param.b64 	[param0], %rd44;
	.param .b64 param1;
	st.param.b64 	[param1], %rd41;
	.param .b32 retval0;
	call.uni (retval0), 
	vprintf, 
	(
	param0, 
	param1
	);
	ld.param.b32 	%r213, [retval0];
	} // callseq 93
	ld.global.u32 	%r215, [%rd70+16];
	st.local.u32 	[%rd42], %r215;
	{ // callseq 94, 0
	.param .b64 param0;
	st.param.b64 	[param0], %rd44;
	.param .b64 param1;
	st.param.b64 	[param1], %rd41;
	.param .b32 retval0;
	call.uni (retval0), 
	vprintf, 
	(
	param0, 
	param1
	);
	ld.param.b32 	%r216, [retval0];
	} // callseq 94
	ld.global.u32 	%r218, [%rd70+20];
	st.local.u32 	[%rd42], %r218;
	{ // callseq 95, 0
	.param .b64 param0;
	st.param.b64 	[param0], %rd44;
	.param .b64 param1;
	st.param.b64 	[param1], %rd41;
	.param .b32 retval0;
	call.uni (retval0), 
	vprintf, 
	(
	param0, 
	param1
	);
	ld.param.b32 	%r219, [retval0];
	} // callseq 95
	ld.global.u32 	%r221, [%rd70+24];
	st.local.u32 	[%rd42], %r221;
	{ // callseq 96, 0
	.param .b64 param0;
	st.param.b64 	[param0], %rd44;
	.param .b64 param1;
	st.param.b64 	[param1], %rd41;
	.param .b32 retval0;
	call.uni (retval0), 
	vprintf, 
	(
	param0, 
	param1
	);
	ld.param.b32 	%r222, [retval0];
	} // callseq 96
	ld.global.u32 	%r224, [%rd70+28];
	st.local.u32 	[%rd42], %r224;
	{ // callseq 97, 0
	.param .b64 param0;
	st.param.b64 	[param0], %rd44;
	.param .b64 param1;
	st.param.b64 	[param1], %rd41;
	.param .b32 retval0;
	call.uni (retval0), 
	vprintf, 
	(
	param0, 
	param1
	);
	ld.param.b32 	%r225, [retval0];
	} // callseq 97
	add.s32 	%r273, %r273, 16;
	add.s64 	%rd70, %rd70, 64;
	setp.ne.s32 	%p11, %r273, 0;
	@%p11 bra 	$L__BB4_15;
$L__BB4_16:
	setp.eq.s32 	%p12, %r1, 0;
	@%p12 bra 	$L__BB4_25;
	add.u64 	%rd45, %SP, 0;
	add.u64 	%rd14, %SPL, 0;
	and.b32  	%r21, %r30, 7;
	setp.lt.u32 	%p13, %r1, 8;
	@%p13 bra 	$L__BB4_19;
	mul.wide.u32 	%rd46, %r274, 4;
	add.s64 	%rd47, %rd2, %rd46;
	ld.global.u32 	%r227, [%rd47];
	st.local.u32 	[%rd14], %r227;
	mov.u64 	%rd48, $str$1;
	cvta.global.u64 	%rd49, %rd48;
	{ // callseq 98, 0
	.param .b64 param0;
	st.param.b64 	[param0], %rd49;
	.param .b64 param1;
	st.param.b64 	[param1], %rd45;
	.param .b32 retval0;
	call.uni (retval0), 
	vprintf, 
	(
	param0, 
	param1
	);
	ld.param.b32 	%r228, [retval0];
	} // callseq 98
	ld.global.u32 	%r230, [%rd47+4];
	st.local.u32 	[%rd14], %r230;
	{ // callseq 99, 0
	.param .b64 param0;
	st.param.b64 	[param0], %rd49;
	.param .b64 param1;
	st.param.b64 	[param1], %rd45;
	.param .b32 retval0;
	call.uni (retval0), 
	vprintf, 
	(
	param0, 
	param1
	);
	ld.param.b32 	%r231, [retval0];
	} // callseq 99
	ld.global.u32 	%r233, [%rd47+8];
	st.local.u32 	[%rd14], %r233;
	{ // callseq 100, 0
	.param .b64 param0;
	st.param.b64 	[param0], %rd49;
	.param .b64 param1;
	st.param.b64 	[param1], %rd45;
	.param .b32 retval0;
	call.uni (retval0), 
	vprintf, 
	(
	param0, 
	param1
	);
	ld.param.b32 	%r234, [retval0];
	} // callseq 100
	ld.global.u32 	%r236, [%rd47+12];
	st.local.u32 	[%rd14], %r236;
	{ // callseq 101, 0
	.param .b64 param0;
	st.param.b64 	[param0], %rd49;
	.param .b64 param1;
	st.param.b64 	[param1], %rd45;
	.param .b32 retval0;
	call.uni (retval0), 
	vprintf, 
	(
	param0, 
	param1
	);
	ld.param.b32 	%r237, [retval0];
	} // callseq 101
	ld.global.u32 	%r239, [%rd47+16];
	st.local.u32 	[%rd14], %r239;
	{ // callseq 102, 0
	.param .b64 param0;
	st.param.b64 	[param0], %rd49;
	.param .b64 param1;
	st.param.b64 	[param1], %rd45;
	.param .b32 retval0;
	call.uni (retval0), 
	vprintf, 
	(
	param0, 
	param1
	);
	ld.param.b32 	%r240, [retval0];
	} // callseq 102
	ld.global.u32 	%r242, [%rd47+20];
	st.local.u32 	[%rd14], %r242;
	{ // callseq 103, 0
	.param .b64 param0;
	st.param.b64 	[param0], %rd49;
	.param .b64 param1;
	st.param.b64 	[param1], %rd45;
	.param .b32 retval0;
	call.uni (retval0), 
	vprintf, 
	(
	param0, 
	param1
	);
	ld.param.b32 	%r243, [retval0];
	} // callseq 103
	ld.global.u32 	%r245, [%rd47+24];
	st.local.u32 	[%rd14], %r245;
	{ // callseq 104, 0
	.param .b64 param0;
	st.param.b64 	[param0], %rd49;
	.param .b64 param1;
	st.param.b64 	[param1], %rd45;
	.param .b32 retval0;
	call.uni (retval0), 
	vprintf, 
	(
	param0, 
	param1
	);
	ld.param.b32 	%r246, [retval0];
	} // callseq 104
	ld.global.u32 	%r248, [%rd47+28];
	st.local.u32 	[%rd14], %r248;
	{ // callseq 105, 0
	.param .b64 param0;
	st.param.b64 	[param0], %rd49;
	.param .b64 param1;
	st.param.b64 	[param1], %rd45;
	.param .b32 retval0;
	call.uni (retval0), 
	vprintf, 
	(
	param0, 
	param1
	);
	ld.param.b32 	%r249, [retval0];
	} // callseq 105
	add.s32 	%r274, %r274, 8;
$L__BB4_19:
	setp.eq.s32 	%p14, %r21, 0;
	@%p14 bra 	$L__BB4_25;
	and.b32  	%r24, %r30, 3;
	setp.lt.u32 	%p15, %r21, 4;
	@%p15 bra 	$L__BB4_22;
	mul.wide.u32 	%rd51, %r274, 4;
	add.s64 	%rd52, %rd2, %rd51;
	ld.global.u32 	%r251, [%rd52];
	st.local.u32 	[%rd14], %r251;
	mov.u64 	%rd53, $str$1;
	cvta.global.u64 	%rd54, %rd53;
	{ // callseq 106, 0
	.param .b64 param0;
	st.param.b64 	[param0], %rd54;
	.param .b64 param1;
	st.param.b64 	[param1], %rd45;
	.param .b32 retval0;
	call.uni (retval0), 
	vprintf, 
	(
	param0, 
	param1
	);
	ld.param.b32 	%r252, [retval0];
	} // callseq 106
	ld.global.u32 	%r254, [%rd52+4];
	st.local.u32 	[%rd14], %r254;
	{ // callseq 107, 0
	.param .b64 param0;
	st.param.b64 	[param0], %rd54;
	.param .b64 param1;
	st.param.b64 	[param1], %rd45;
	.param .b32 retval0;
	call.uni (retval0), 
	vprintf, 
	(
	param0, 
	param1
	);
	ld.param.b32 	%r255, [retval0];
	} // callseq 107
	ld.global.u32 	%r257, [%rd52+8];
	st.local.u32 	[%rd14], %r257;
	{ // callseq 108, 0
	.param .b64 param0;
	st.param.b64 	[param0], %rd54;
	.param .b64 param1;
	st.param.b64 	[param1], %rd45;
	.param .b32 retval0;
	call.uni (retval0), 
	vprintf, 
	(
	param0, 
	param1
	);
	ld.param.b32 	%r258, [retval0];
	} // callseq 108
	ld.global.u32 	%r260, [%rd52+12];
	st.local.u32 	[%rd14], %r260;
	{ // callseq 109, 0
	.param .b64 param0;
	st.param.b64 	[param0], %rd54;
	.param .b64 param1;
	st.param.b64 	[param1], %rd45;
	.param .b32 retval0;
	call.uni (retval0), 
	vprintf, 
	(
	param0, 
	param1
	);
	ld.param.b32 	%r261, [retval0];
	} // callseq 109
	add.s32 	%r274, %r274, 4;
$L__BB4_22:
	setp.eq.s32 	%p16, %r24, 0;
	@%p16 bra 	$L__BB4_25;
	mul.wide.u32 	%rd56, %r274, 4;
	add.s64 	%rd71, %rd2, %rd56;
	neg.s32 	%r277, %r24;
	mov.u64 	%rd57, $str$1;
$L__BB4_24:
	.pragma "nounroll";
	ld.global.u32 	%r263, [%rd71];
	st.local.u32 	[%rd14], %r263;
	cvta.global.u64 	%rd58, %rd57;
	{ // callseq 110, 0
	.param .b64 param0;
	st.param.b64 	[param0], %rd58;
	.param .b64 param1;
	st.param.b64 	[param1], %rd45;
	.param .b32 retval0;
	call.uni (retval0), 
	vprintf, 
	(
	param0, 
	param1
	);
	ld.param.b32 	%r264, [retval0];
	} // callseq 110
	add.s64 	%rd71, %rd71, 4;
	add.s32 	%r277, %r277, 1;
	setp.ne.s32 	%p17, %r277, 0;
	@%p17 bra 	$L__BB4_24;
$L__BB4_25:
	ld.param.u64 	%rd67, [_Z8printMstP4EdgeiPiPl_param_3];
	cvta.to.global.u64 	%rd60, %rd67;
	ld.global.u64 	%rd61, [%rd60];
	add.u64 	%rd62, %SP, 0;
	add.u64 	%rd63, %SPL, 0;
	st.local.u64 	[%rd63], %rd61;
	mov.u64 	%rd64, $str$2;
	cvta.global.u64 	%rd65, %rd64;
	{ // callseq 111, 0
	.param .b64 param0;
	st.param.b64 	[param0], %rd65;
	.param .b64 param1;
	st.param.b64 	[param1], %rd62;
	.param .b32 retval0;
	call.uni (retval0), 
	vprintf, 
	(
	param0, 
	param1
	);
	ld.param.b32 	%r266, [retval0];
	} // callseq 111
	ret;

}


// ===== COMPILED SASS (sm_100) =====

	.target	sm_100

	.elftype	@"ET_EXEC"


//--------------------- .note.nv.tkinfo           --------------------------
	.section	.note.nv.tkinfo,"",@"SHT_NOTE"
	.sectionflags	@"SHF_NOTE_NV_TKINFO"
	.tkinfo
        /*0018*/ 	.word	0x00000002
        /*0030*/ 	.string	""
        /*0030*/ 	.string	"ptxas"
        /*0030*/ 	.string	"Cuda compilation tools, release 13.0, V13.0.88"
        /*0030*/ 	.string	"Build cuda_13.0.r13.0/compiler.36424714_0"
        /*0030*/ 	.string	"-arch sm_100 -m 64 "



//--------------------- .note.nv.cuinfo           --------------------------
	.section	.note.nv.cuinfo,"",@"SHT_NOTE"
	.sectionflags	@"SHF_NOTE_NV_CUINFO"
        /*0018*/ 	.short	0x0002
        /*001a*/ 	.short	0x0064
        /*001c*/ 	.short	0x0082
	.zero		2


//--------------------- .nv.info                  --------------------------
	.section	.nv.info,"",@"SHT_CUDA_INFO"
	.align	4


	//----- nvinfo : EIATTR_REGCOUNT
	.align		4
        /*0000*/ 	.byte	0x04, 0x2f
        /*0002*/ 	.short	(.L_4 - .L_3)
	.align		4
.L_3:
        /*0004*/ 	.word	index@(_Z12print_kernelP4Edgeii)
        /*0008*/ 	.word	0x00000018


	//----- nvinfo : EIATTR_FRAME_SIZE
	.align		4
.L_4:
        /*000c*/ 	.byte	0x04, 0x11
        /*000e*/ 	.short	(.L_6 - .L_5)
	.align		4
.L_5:
        /*0010*/ 	.word	index@(_Z12print_kernelP4Edgeii)
        /*0014*/ 	.word	0x00000010


	//----- nvinfo : EIATTR_REGCOUNT
	.align		4
.L_6:
        /*0018*/ 	.byte	0x04, 0x2f
        /*001a*/ 	.short	(.L_8 - .L_7)
	.align		4
.L_7:
        /*001c*/ 	.word	index@(_Z4initPii)
        /*0020*/ 	.word	0x00000008


	//----- nvinfo : EIATTR_FRAME_SIZE
	.align		4
.L_8:
        /*0024*/ 	.byte	0x04, 0x11
        /*0026*/ 	.short	(.L_10 - .L_9)
	.align		4
.L_9:
        /*0028*/ 	.word	index@(_Z4initPii)
        /*002c*/ 	.word	0x00000000


	//----- nvinfo : EIATTR_REGCOUNT
	.align		4
.L_10:
        /*0030*/ 	.byte	0x04, 0x2f
        /*0032*/ 	.short	(.L_12 - .L_11)
	.align		4
.L_11:
        /*0034*/ 	.word	index@(_Z7dkernelP4EdgeiiS0_PiPl)
        /*0038*/ 	.word	0x00000020


	//----- nvinfo : EIATTR_FRAME_SIZE
	.align		4
.L_12:
        /*003c*/ 	.byte	0x04, 0x11
        /*003e*/ 	.short	(.L_14 - .L_13)
	.align		4
.L_13:
        /*0040*/ 	.word	index@($_Z7dkernelP4EdgeiiS0_PiPl$_Z7findAllPii)
        /*0044*/ 	.word	0x00000000


	//----- nvinfo : EIATTR_FRAME_SIZE
	.align		4
.L_14:
        /*0048*/ 	.byte	0x04, 0x11
        /*004a*/ 	.short	(.L_16 - .L_15)
	.align		4
.L_15:
        /*004c*/ 	.word	index@(_Z7dkernelP4EdgeiiS0_PiPl)
        /*0050*/ 	.word	0x00000000


	//----- nvinfo : EIATTR_REGCOUNT
	.align		4
.L_16:
        /*0054*/ 	.byte	0x04, 0x2f
        /*0056*/ 	.short	(.L_18 - .L_17)
	.align		4
.L_17:
        /*0058*/ 	.word	index@(_Z8printMstP4EdgeiPiPl)
        /*005c*/ 	.word	0x0000001c


	//----- nvinfo : EIATTR_FRAME_SIZE
	.align		4
.L_18:
        /*0060*/ 	.byte	0x04, 0x11
        /*0062*/ 	.short	(.L_20 - .L_19)
	.align		4
.L_19:
        /*0064*/ 	.word	index@(_Z8printMstP4EdgeiPiPl)
        /*0068*/ 	.word	0x00000010


	//----- nvinfo : EIATTR_MIN_STACK_SIZE
	.align		4
.L_20:
        /*006c*/ 	.byte	0x04, 0x12
        /*006e*/ 	.short	(.L_22 - .L_21)
	.align		4
.L_21:
        /*0070*/ 	.word	index@(_Z8printMstP4EdgeiPiPl)
        /*0074*/ 	.word	0x00000010


	//----- nvinfo : EIATTR_MIN_STACK_SIZE
	.align		4
.L_22:
        /*0078*/ 	.byte	0x04, 0x12
        /*007a*/ 	.short	(.L_24 - .L_23)
	.align		4
.L_23:
        /*007c*/ 	.word	index@(_Z7dkernelP4EdgeiiS0_PiPl)
        /*0080*/ 	.word	0x00000000


	//----- nvinfo : EIATTR_MIN_STACK_SIZE
	.align		4
.L_24:
        /*0084*/ 	.byte	0x04, 0x12
        /*0086*/ 	.short	(.L_26 - .L_25)
	.align		4
.L_25:
        /*0088*/ 	.word	index@(_Z4initPii)
        /*008c*/ 	.word	0x00000000


	//----- nvinfo : EIATTR_MIN_STACK_SIZE
	.align		4
.L_26:
        /*0090*/ 	.byte	0x04, 0x12
        /*0092*/ 	.short	(.L_28 - .L_27)
	.align		4
.L_27:
        /*0094*/ 	.word	index@(_Z12print_kernelP4Edgeii)
        /*0098*/ 	.word	0x00000010
.L_28:


//--------------------- .nv.compat                --------------------------
	.section	.nv.compat,"",@"SHT_CUDA_COMPAT_INFO"
	.align	4
        /*0000*/ 	.byte	0x02, 0x09, 0x00, 0x00, 0x02, 0x02, 0x01, 0x00, 0x02, 0x05, 0x05, 0x00, 0x03, 0x07, 0x01, 0x01
        /*0010*/ 	.byte	0x02, 0x03, 0x00, 0x00, 0x02, 0x06, 0x01, 0x00, 0x04, 0x0b, 0x08, 0x00, 0x09, 0x00, 0x00, 0x00
        /*0020*/ 	.byte	0x00, 0x00, 0x00, 0x00


//--------------------- .nv.info._Z8printMstP4EdgeiPiPl --------------------------
	.section	.nv.info._Z8printMstP4EdgeiPiPl,"",@"SHT_CUDA_INFO"
	.sectionflags	@""
	.align	4


	//----- nvinfo : EIATTR_CUDA_API_VERSION
	.align		4
        /*0000*/ 	.byte	0x04, 0x37
        /*0002*/ 	.short	(.L_30 - .L_29)
.L_29:
        /*0004*/ 	.word	0x00000082


	//----- nvinfo : EIATTR_KPARAM_INFO
	.align		4
.L_30:
        /*0008*/ 	.byte	0x04, 0x17
        /*000a*/ 	.short	(.L_32 - .L_31)
.L_31:
        /*000c*/ 	.word	0x00000000
        /*0010*/ 	.short	0x0003
        /*0012*/ 	.short	0x0018
        /*0014*/ 	.byte	0x00, 0xf5, 0x21, 0x00


	//----- nvinfo : EIATTR_KPARAM_INFO
	.align		4
.L_32:
        /*0018*/ 	.byte	0x04, 0x17
        /*001a*/ 	.short	(.L_34 - .L_33)
.L_33:
        /*001c*/ 	.word	0x00000000
        /*0020*/ 	.short	0x0002
        /*0022*/ 	.short	0x0010
        /*0024*/ 	.byte	0x00, 0xf5, 0x21, 0x00


	//----- nvinfo : EIATTR_KPARAM_INFO
	.align		4
.L_34:
        /*0028*/ 	.byte	0x04, 0x17
        /*002a*/ 	.short	(.L_36 - .L_35)
.L_35:
        /*002c*/ 	.word	0x00000000
        /*0030*/ 	.short	0x0001
        /*0032*/ 	.short	0x0008
        /*0034*/ 	.byte	0x00, 0xf0, 0x11, 0x00


	//----- nvinfo : EIATTR_KPARAM_INFO
	.align		4
.L_36:
        /*0038*/ 	.byte	0x04, 0x17
        /*003a*/ 	.short	(.L_38 - .L_37)
.L_37:
        /*003c*/ 	.word	0x00000000
        /*0040*/ 	.short	0x0000
        /*0042*/ 	.short	0x0000
        /*0044*/ 	.byte	0x00, 0xf5, 0x21, 0x00


	//----- nvinfo : EIATTR_SPARSE_MMA_MASK
	.align		4
.L_38:
        /*0048*/ 	.byte	0x03, 0x50
        /*004a*/ 	.short	0x0000


	//----- nvinfo : EIATTR_MAXREG_COUNT
	.align		4
        /*004c*/ 	.byte	0x03, 0x1b
        /*004e*/ 	.short	0x00ff


	//----- nvinfo : EIATTR_EXTERNS
	.align		4
        /*0050*/ 	.byte	0x04, 0x0f
        /*0052*/ 	.short	(.L_40 - .L_39)


	//   ....[0]....
	.align		4
.L_39:
        /*0054*/ 	.word	index@(vprintf)


	//----- nvinfo : EIATTR_MERCURY_ISA_VERSION
	.align		4
.L_40:
        /*0058*/ 	.byte	0x03, 0x5f
        /*005a*/ 	.short	0x0101


	//----- nvinfo : EIATTR_VRC_CTA_INIT_COUNT
	.align		4
        /*005c*/ 	.byte	0x02, 0x4a
	.zero		1
	.zero		1


	//----- nvinfo : EIATTR_SYSCALL_OFFSETS
	.align		4
        /*0060*/ 	.byte	0x04, 0x46
        /*0062*/ 	.short	(.L_42 - .L_41)


	//   ....[0]....
.L_41:
        /*0064*/ 	.word	0x00000270


	//   ....[1]....
        /*0068*/ 	.word	0x00000340


	//   ....[2]....
        /*006c*/ 	.word	0x00000410


	//   ....[3]....
        /*0070*/ 	.word	0x000004e0


	//   ....[4]....
        /*0074*/ 	.word	0x000005b0


	//   ....[5]....
        /*0078*/ 	.word	0x00000680


	//   ....[6]....
        /*007c*/ 	.word	0x00000750


	//   ....[7]....
        /*0080*/ 	.word	0x00000820


	//   ....[8]....
        /*0084*/ 	.word	0x000008f0


	//   ....[9]....
        /*0088*/ 	.word	0x000009c0


	//   ....[10]....
        /*008c*/ 	.word	0x00000a90


	//   ....[11]....
        /*0090*/ 	.word	0x00000b60


	//   ....[12]....
        /*0094*/ 	.word	0x00000c30


	//   ....[13]....
        /*0098*/ 	.word	0x00000d00


	//   ....[14]....
        /*009c*/ 	.word	0x00000dd0


	//   ....[15]....
        /*00a0*/ 	.word	0x00000ea0


	//   ....[16]....
        /*00a4*/ 	.word	0x00001060


	//   ....[17]....
        /*00a8*/ 	.word	0x00001130


	//   ....[18]....
        /*00ac*/ 	.word	0x00001200


	//   ....[19]....
        /*00b0*/ 	.word	0x000012d0


	//   ....[20]....
        /*00b4*/ 	.word	0x000013a0


	//   ....[21]....
        /*00b8*/ 	.word	0x00001470


	//   ....[22]....
        /*00bc*/ 	.word	0x00001540


	//   ....[23]....
        /*00c0*/ 	.word	0x00001610


	//   ....[24]....
        /*00c4*/ 	.word	0x00001790


	//   ....[25]....
        /*00c8*/ 	.word	0x00001860


	//   ....[26]....
        /*00cc*/ 	.word	0x00001930


	//   ....[27]....
        /*00d0*/ 	.word	0x00001a00


	//   ....[28]....
        /*00d4*/ 	.word	0x00001b90


	//   ....[29]....
        /*00d8*/ 	.word	0x00001dc0


	//   ....[30]....
        /*00dc*/ 	.word	0x00001e60


	//   ....[31]....
        /*00e0*/ 	.word	0x00001f00


	//   ....[32]....
        /*00e4*/ 	.word	0x00001fa0


	//   ....[33]....
        /*00e8*/ 	.word	0x00002040


	//   ....[34]....
        /*00ec*/ 	.word	0x000020e0


	//   ....[35]....
        /*00f0*/ 	.word	0x00002180


	//   ....[36]....
        /*00f4*/ 	.word	0x00002220


	//   ....[37]....
        /*00f8*/ 	.word	0x000022c0


	//   ....[38]....
        /*00fc*/ 	.word	0x00002360


	//   ....[39]....
        /*0100*/ 	.word	0x00002400


	//   ....[40]....
        /*0104*/ 	.word	0x000024a0


	//   ....[41]....
        /*0108*/ 	.word	0x00002540


	//   ....[42]....
        /*010c*/ 	.word	0x000025e0


	//   ....[43]....
        /*0110*/ 	.word	0x00002680


	//   ....[44]....
        /*0114*/ 	.word	0x00002720


	//   ....[45]....
        /*0118*/ 	.word	0x000028b0


	//   ....[46]....
        /*011c*/ 	.word	0x00002950


	//   ....[47]....
        /*0120*/ 	.word	0x000029f0


	//   ....[48]....
        /*0124*/ 	.word	0x00002a90


	//   ....[49]....
        /*0128*/ 	.word	0x00002b30


	//   ....[50]....
        /*012c*/ 	.word	0x00002bd0


	//   ....[51]....
        /*0130*/ 	.word	0x00002c70


	//   ....[52]....
        /*0134*/ 	.word	0x00002d10


	//   ....[53]....
        /*0138*/ 	.word	0x00002e50


	//   ....[54]....
        /*013c*/ 	.word	0x00002ef0


	//   ....[55]....
        /*0140*/ 	.word	0x00002f90


	//   ....[56]....
        /*0144*/ 	.word	0x00003030


	//   ....[57]....
        /*0148*/ 	.word	0x00003190


	//   ....[58]....
        /*014c*/ 	.word	0x000032a0


	//----- nvinfo : EIATTR_EXIT_INSTR_OFFSETS
	.align		4
.L_42:
        /*0150*/ 	.byte	0x04, 0x1c
        /*0152*/ 	.short	(.L_44 - .L_43)


	//   ....[0]....
.L_43:
        /*0154*/ 	.word	0x000032b0


	//----- nvinfo : EIATTR_CRS_STACK_SIZE
	.align		4
.L_44:
        /*0158*/ 	.byte	0x04, 0x1e
        /*015a*/ 	.short	(.L_46 - .L_45)
.L_45:
        /*015c*/ 	.word	0x00000000


	//----- nvinfo : EIATTR_CBANK_PARAM_SIZE
	.align		4
.L_46:
        /*0160*/ 	.byte	0x03, 0x19
        /*0162*/ 	.short	0x0020


	//----- nvinfo : EIATTR_PARAM_CBANK
	.align		4
        /*0164*/ 	.byte	0x04, 0x0a
        /*0166*/ 	.short	(.L_48 - .L_47)
	.align		4
.L_47:
        /*0168*/ 	.word	index@(.nv.constant0._Z8printMstP4EdgeiPiPl)
        /*016c*/ 	.short	0x0380
        /*016e*/ 	.short	0x0020


	//----- nvinfo : EIATTR_SW_WAR
	.align		4
.L_48:
        /*0170*/ 	.byte	0x04, 0x36
        /*0172*/ 	.short	(.L_50 - .L_49)
.L_49:
        /*0174*/ 	.word	0x00000008
.L_50:


//--------------------- .nv.info._Z7dkernelP4EdgeiiS0_PiPl --------------------------
	.section	.nv.info._Z7dkernelP4EdgeiiS0_PiPl,"",@"SHT_CUDA_INFO"
	.sectionflags	@""
	.align	4


	//----- nvinfo : EIATTR_CUDA_API_VERSION
	.align		4
        /*0000*/ 	.byte	0x04, 0x37
        /*0002*/ 	.short	(.L_52 - .L_51)
.L_51:
        /*0004*/ 	.word	0x00000082


	//----- nvinfo : EIATTR_KPARAM_INFO
	.align		4
.L_52:
        /*0008*/ 	.byte	0x04, 0x17
        /*000a*/ 	.short	(.L_54 - .L_53)
.L_53:
        /*000c*/ 	.word	0x00000000
        /*0010*/ 	.short	0x0005
        /*0012*/ 	.short	0x0020
        /*0014*/ 	.byte	0x00, 0xf5, 0x21, 0x00


	//----- nvinfo : EIATTR_KPARAM_INFO
	.align		4
.L_54:
        /*0018*/ 	.byte	0x04, 0x17
        /*001a*/ 	.short	(.L_56 - .L_55)
.L_55:
        /*001c*/ 	.word	0x00000000
        /*0020*/ 	.short	0x0004
        /*0022*/ 	.short	0x0018
        /*0024*/ 	.byte	0x00, 0xf5, 0x21, 0x00


	//----- nvinfo : EIATTR_KPARAM_INFO
	.align		4
.L_56:
        /*0028*/ 	.byte	0x04, 0x17
        /*002a*/ 	.short	(.L_58 - .L_57)
.L_57:
        /*002c*/ 	.word	0x00000000
        /*0030*/ 	.short	0x0003
        /*0032*/ 	.short	0x0010
        /*0034*/ 	.byte	0x00, 0xf5, 0x21, 0x00


	//----- nvinfo : EIATTR_KPARAM_INFO
	.align		4
.L_58:
        /*0038*/ 	.byte	0x04, 0x17
        /*003a*/ 	.short	(.L_60 - .L_59)
.L_59:
        /*003c*/ 	.word	0x00000000
        /*0040*/ 	.short	0x0002
        /*0042*/ 	.short	0x000c
        /*0044*/ 	.byte	0x00, 0xf0, 0x11, 0x00


	//----- nvinfo : EIATTR_KPARAM_INFO
	.align		4
.L_60:
        /*0048*/ 	.byte	0x04, 0x17
        /*004a*/ 	.short	(.L_62 - .L_61)
.L_61:
        /*004c*/ 	.word	0x00000000
        /*0050*/ 	.short	0x0001
        /*0052*/ 	.short	0x0008
        /*0054*/ 	.byte	0x00, 0xf0, 0x11, 0x00


	//----- nvinfo : EIATTR_KPARAM_INFO
	.align		4
.L_62:
        /*0058*/ 	.byte	0x04, 0x17
        /*005a*/ 	.short	(.L_64 - .L_63)
.L_63:
        /*005c*/ 	.word	0x00000000
        /*0060*/ 	.short	0x0000
        /*0062*/ 	.short	0x0000
        /*0064*/ 	.byte	0x00, 0xf5, 0x21, 0x00


	//----- nvinfo : EIATTR_SPARSE_MMA_MASK
	.align		4
.L_64:
        /*0068*/ 	.byte	0x03, 0x50
        /*006a*/ 	.short	0x0000


	//----- nvinfo : EIATTR_MAXREG_COUNT
	.align		4
        /*006c*/ 	.byte	0x03, 0x1b
        /*006e*/ 	.short	0x00ff


	//----- nvinfo : EIATTR_NUM_BARRIERS
	.align		4
        /*0070*/ 	.byte	0x02, 0x4c
        /*0072*/ 	.byte	0x01
	.zero		1


	//----- nvinfo : EIATTR_MERCURY_ISA_VERSION
	.align		4
        /*0074*/ 	.byte	0x03, 0x5f
        /*0076*/ 	.short	0x0101


	//----- nvinfo : EIATTR_INT_WARP_WIDE_INSTR_OFFSETS
	.align		4
        /*0078*/ 	.byte	0x04, 0x31
        /*007a*/ 	.short	(.L_66 - .L_65)


	//   ....[0]....
.L_65:
        /*007c*/ 	.word	0x00001cc0


	//   ....[1]....
        /*0080*/ 	.word	0x00002190


	//   ....[2]....
        /*0084*/ 	.word	0x00002660


	//   ....[3]....
        /*0088*/ 	.word	0x00002b30


	//   ....[4]....
        /*008c*/ 	.word	0x000030a0


	//   ....[5]....
        /*0090*/ 	.word	0x00003590


	//   ....[6]....
        /*0094*/ 	.word	0x00003a70


	//----- nvinfo : EIATTR_VRC_CTA_INIT_COUNT
	.align		4
.L_66:
        /*0098*/ 	.byte	0x02, 0x4a
	.zero		1
	.zero		1


	//----- nvinfo : EIATTR_EXIT_INSTR_OFFSETS
	.align		4
        /*009c*/ 	.byte	0x04, 0x1c
        /*009e*/ 	.short	(.L_68 - .L_67)


	//   ....[0]....
.L_67:
        /*00a0*/ 	.word	0x00000070


	//   ....[1]....
        /*00a4*/ 	.word	0x00003d40


	//   ....[2]....
        /*00a8*/ 	.word	0x00003ee0


	//----- nvinfo : EIATTR_CRS_STACK_SIZE
	.align		4
.L_68:
        /*00ac*/ 	.byte	0x04, 0x1e
        /*00ae*/ 	.short	(.L_70 - .L_69)
.L_69:
        /*00b0*/ 	.word	0x00000000


	//----- nvinfo : EIATTR_CBANK_PARAM_SIZE
	.align		4
.L_70:
        /*00b4*/ 	.byte	0x03, 0x19
        /*00b6*/ 	.short	0x0028


	//----- nvinfo : EIATTR_PARAM_CBANK
	.align		4
        /*00b8*/ 	.byte	0x04, 0x0a
        /*00ba*/ 	.short	(.L_72 - .L_71)
	.align		4
.L_71:
        /*00bc*/ 	.word	index@(.nv.constant0._Z7dkernelP4EdgeiiS0_PiPl)
        /*00c0*/ 	.short	0x0380
        /*00c2*/ 	.short	0x0028


	//----- nvinfo : EIATTR_SW_WAR
	.align		4
.L_72:
        /*00c4*/ 	.byte	0x04, 0x36
        /*00c6*/ 	.short	(.L_74 - .L_73)
.L_73:
        /*00c8*/ 	.word	0x00000008
.L_74:


//--------------------- .nv.info._Z4initPii       --------------------------
	.section	.nv.info._Z4initPii,"",@"SHT_CUDA_INFO"
	.sectionflags	@""
	.align	4


	//----- nvinfo : EIATTR_CUDA_API_VERSION
	.align		4
        /*0000*/ 	.byte	0x04, 0x37
        /*0002*/ 	.short	(.L_76 - .L_75)
.L_75:
        /*0004*/ 	.word	0x00000082


	//----- nvinfo : EIATTR_KPARAM_INFO
	.align		4
.L_76:
        /*0008*/ 	.byte	0x04, 0x17
        /*000a*/ 	.short	(.L_78 - .L_77)
.L_77:
        /*000c*/ 	.word	0x00000000
        /*0010*/ 	.short	0x0001
        /*0012*/ 	.short	0x0008
        /*0014*/ 	.byte	0x00, 0xf0, 0x11, 0x00


	//----- nvinfo : EIATTR_KPARAM_INFO
	.align		4
.L_78:
        /*0018*/ 	.byte	0x04, 0x17
        /*001a*/ 	.short	(.L_80 - .L_79)
.L_79:
        /*001c*/ 	.word	0x00000000
        /*0020*/ 	.short	0x0000
        /*0022*/ 	.short	0x0000
        /*0024*/ 	.byte	0x00, 0xf5, 0x21, 0x00


	//----- nvinfo : EIATTR_SPARSE_MMA_MASK
	.align		4
.L_80:
        /*0028*/ 	.byte	0x03, 0x50
        /*002a*/ 	.short	0x0000


	//----- nvinfo : EIATTR_MAXREG_COUNT
	.align		4
        /*002c*/ 	.byte	0x03, 0x1b
        /*002e*/ 	.short	0x00ff


	//----- nvinfo : EIATTR_MERCURY_ISA_VERSION
	.align		4
        /*0030*/ 	.byte	0x03, 0x5f
        /*0032*/ 	.short	0x0101


	//----- nvinfo : EIATTR_VRC_CTA_INIT_COUNT
	.align		4
        /*0034*/ 	.byte	0x02, 0x4a
	.zero		1
	.zero		1


	//----- nvinfo : EIATTR_EXIT_INSTR_OFFSETS
	.align		4
        /*0038*/ 	.byte	0x04, 0x1c
        /*003a*/ 	.short	(.L_82 - .L_81)


	//   ....[0]....
.L_81:
        /*003c*/ 	.word	0x00000070


	//   ....[1]....
        /*0040*/ 	.word	0x000000c0


	//----- nvinfo : EIATTR_CBANK_PARAM_SIZE
	.align		4
.L_82:
        /*0044*/ 	.byte	0x03, 0x19
        /*0046*/ 	.short	0x000c


	//----- nvinfo : EIATTR_PARAM_CBANK
	.align		4
        /*0048*/ 	.byte	0x04, 0x0a
        /*004a*/ 	.short	(.L_84 - .L_83)
	.align		4
.L_83:
        /*004c*/ 	.word	index@(.nv.constant0._Z4initPii)
        /*0050*/ 	.short	0x0380
        /*0052*/ 	.short	0x000c


	//----- nvinfo : EIATTR_SW_WAR
	.align		4
.L_84:
        /*0054*/ 	.byte	0x04, 0x36
        /*0056*/ 	.short	(.L_86 - .L_85)
.L_85:
        /*0058*/ 	.word	0x00000008
.L_86:


//--------------------- .nv.info._Z12print_kernelP4Edgeii --------------------------
	.section	.nv.info._Z12print_kernelP4Edgeii,"",@"SHT_CUDA_INFO"
	.sectionflags	@""
	.align	4


	//----- nvinfo : EIATTR_CUDA_API_VERSION
	.align		4
        /*0000*/ 	.byte	0x04, 0x37
        /*0002*/ 	.short	(.L_88 - .L_87)
.L_87:
        /*0004*/ 	.word	0x00000082


	//----- nvinfo : EIATTR_KPARAM_INFO
	.align		4
.L_88:
        /*0008*/ 	.byte	0x04, 0x17
        /*000a*/ 	.short	(.L_90 - .L_89)
.L_89:
        /*000c*/ 	.word	0x00000000
        /*0010*/ 	.short	0x0002
        /*0012*/ 	.short	0x000c
        /*0014*/ 	.byte	0x00, 0xf0, 0x11, 0x00


	//----- nvinfo : EIATTR_KPARAM_INFO
	.align		4
.L_90:
        /*0018*/ 	.byte	0x04, 0x17
        /*001a*/ 	.short	(.L_92 - .L_91)
.L_91:
        /*001c*/ 	.word	0x00000000
        /*0020*/ 	.short	0x0001
        /*0022*/ 	.short	0x0008
        /*0024*/ 	.byte	0x00, 0xf0, 0x11, 0x00


	//----- nvinfo : EIATTR_KPARAM_INFO
	.align		4
.L_92:
        /*0028*/ 	.byte	0x04, 0x17
        /*002a*/ 	.short	(.L_94 - .L_93)
.L_93:
        /*002c*/ 	.word	0x00000000
        /*0030*/ 	.short	0x0000
        /*0032*/ 	.short	0x0000
        /*0034*/ 	.byte	0x00, 0xf5, 0x21, 0x00


	//----- nvinfo : EIATTR_SPARSE_MMA_MASK
	.align		4
.L_94:
        /*0038*/ 	.byte	0x03, 0x50
        /*003a*/ 	.short	0x0000


	//----- nvinfo : EIATTR_MAXREG_COUNT
	.align		4
        /*003c*/ 	.byte	0x03, 0x1b
        /*003e*/ 	.short	0x00ff


	//----- nvinfo : EIATTR_EXTERNS
	.align		4
        /*0040*/ 	.byte	0x04, 0x0f
        /*0042*/ 	.short	(.L_96 - .L_95)


	//   ....[0]....
	.align		4
.L_95:
        /*0044*/ 	.word	index@(vprintf)


	//----- nvinfo : EIATTR_MERCURY_ISA_VERSION
	.align		4
.L_96:
        /*0048*/ 	.byte	0x03, 0x5f
        /*004a*/ 	.short	0x0101


	//----- nvinfo : EIATTR_VRC_CTA_INIT_COUNT
	.align		4
        /*004c*/ 	.byte	0x02, 0x4a
	.zero		1
	.zero		1


	//----- nvinfo : EIATTR_SYSCALL_OFFSETS
	.align		4
        /*0050*/ 	.byte	0x04, 0x46
        /*0052*/ 	.short	(.L_98 - .L_97)


	//   ....[0]....
.L_97:
        /*0054*/ 	.word	0x000001b0


	//----- nvinfo : EIATTR_EXIT_INSTR_OFFSETS
	.align		4
.L_98:
        /*0058*/ 	.byte	0x04, 0x1c
        /*005a*/ 	.short	(.L_100 - .L_99)


	//   ....[0]....
.L_99:
        /*005c*/ 	.word	0x000000c0


	//   ....[1]....
        /*0060*/ 	.word	0x000001c0


	//----- nvinfo : EIATTR_CRS_STACK_SIZE
	.align		4
.L_100:
        /*0064*/ 	.byte	0x04, 0x1e
        /*0066*/ 	.short	(.L_102 - .L_101)
.L_101:
        /*0068*/ 	.word	0x00000000


	//----- nvinfo : EIATTR_CBANK_PARAM_SIZE
	.align		4
.L_102:
        /*006c*/ 	.byte	0x03, 0x19
        /*006e*/ 	.short	0x0010


	//----- nvinfo : EIATTR_PARAM_CBANK
	.align		4
        /*0070*/ 	.byte	0x04, 0x0a
        /*0072*/ 	.short	(.L_104 - .L_103)
	.align		4
.L_103:
        /*0074*/ 	.word	index@(.nv.constant0._Z12print_kernelP4Edgeii)
        /*0078*/ 	.short	0x0380
        /*007a*/ 	.short	0x0010


	//----- nvinfo : EIATTR_SW_WAR
	.align		4
.L_104:
        /*007c*/ 	.byte	0x04, 0x36
        /*007e*/ 	.short	(.L_106 - .L_105)
.L_105:
        /*0080*/ 	.word	0x00000008
.L_106:


//--------------------- .nv.callgraph             --------------------------
	.section	.nv.callgraph,"",@"SHT_CUDA_CALLGRAPH"
	.align	4
	.sectionentsize	8
	.align		4
        /*0000*/ 	.word	0x00000000
	.align		4
        /*0004*/ 	.word	0xffffffff
	.align		4
        /*0008*/ 	.word	index@(_Z8printMstP4EdgeiPiPl)
	.align		4
        /*000c*/ 	.word	index@(vprintf)
	.align		4
        /*0010*/ 	.word	index@(_Z12print_kernelP4Edgeii)
	.align		4
        /*0014*/ 	.word	index@(vprintf)
	.align		4
        /*0018*/ 	.word	0x00000000
	.align		4
        /*001c*/ 	.word	0xfffffffe
	.align		4
        /*0020*/ 	.word	0x00000000
	.align		4
        /*0024*/ 	.word	0xfffffffd
	.align		4
        /*0028*/ 	.word	0x00000000
	.align		4
        /*002c*/ 	.word	0xfffffffc


//--------------------- .nv.constant4             --------------------------
	.section	.nv.constant4,"a",@progbits
	.align	8
	.align		8
.nv.constant4:
        /*0000*/ 	.dword	vprintf
	.align		8
        /*0008*/ 	.dword	$str
	.align		8
        /*0010*/ 	.dword	$str$1
	.align		8
        /*0018*/ 	.dword	$str$2


//--------------------- .text._Z8printMstP4EdgeiPiPl --------------------------
	.section	.text._Z8printMstP4EdgeiPiPl,"ax",@progbits
	.align	128
        .global         _Z8printMstP4EdgeiPiPl
        .type           _Z8printMstP4EdgeiPiPl,@function
        .size           _Z8printMstP4EdgeiPiPl,(.L_x_142 - _Z8printMstP4EdgeiPiPl)
        .other          _Z8printMstP4EdgeiPiPl,@"STO_CUDA_ENTRY STV_DEFAULT"
_Z8printMstP4EdgeiPiPl:
.text._Z8printMstP4EdgeiPiPl:
[----:B------:R-:W0:Y:S01]  /*0000*/  LDC R1, c[0x0][0x37c] ;  /* 0x0000df00ff017b82 */ /* 0x000e220000000800 */
[----:B------:R-:W1:Y:S01]  /*0010*/  LDCU UR4, c[0x0][0x388] ;  /* 0x00007100ff0477ac */ /* 0x000e620008000800 */
[----:B0-----:R-:W-:Y:S01]  /*0020*/  VIADD R1, R1, 0xfffffff0 ;  /* 0xfffffff001017836 */ /* 0x001fe20000000000 */
[----:B------:R-:W0:Y:S01]  /*0030*/  LDCU UR5, c[0x0][0x2f8] ;  /* 0x00005f00ff0577ac */ /* 0x000e220008000800 */
[----:B------:R-:W2:Y:S01]  /*0040*/  LDCU UR6, c[0x0][0x2fc] ;  /* 0x00005f80ff0677ac */ /* 0x000ea20008000800 */
[----:B------:R-:W3:Y:S01]  /*0050*/  LDCU.64 UR36, c[0x0][0x358] ;  /* 0x00006b00ff2477ac */ /* 0x000ee20008000a00 */
[----:B-1----:R-:W-:Y:S01]  /*0060*/  UISETP.GE.AND UP0, UPT, UR4, 0x1, UPT ;  /* 0x000000010400788c */ /* 0x002fe2000bf06270 */
[----:B0-----:R-:W-:-:S05]  /*0070*/  IADD3 R18, P0, PT, R1, UR5, RZ ;  /* 0x0000000501127c10 */ /* 0x001fca000ff1e0ff */
[----:B--2---:R-:W-:-:S03]  /*0080*/  IMAD.X R2, RZ, RZ, UR6, P0 ;  /* 0x00000006ff027e24 */ /* 0x004fc600080e06ff */
[----:B---3--:R-:W-:Y:S05]  /*0090*/  BRA.U !UP0, `(.L_x_0) ;  /* 0x0000003108547547 */ /* 0x008fea000b800000 */
[----:B------:R-:W-:Y:S01]  /*00a0*/  UISETP.GE.U32.AND UP0, UPT, UR4, 0x10, UPT ;  /* 0x000000100400788c */ /* 0x000fe2000bf06070 */
[----:B------:R-:W-:Y:S01]  /*00b0*/  HFMA2 R19, -RZ, RZ, 0, 0 ;  /* 0x00000000ff137431 */ /* 0x000fe200000001ff */
[----:B------:R-:W-:-:S07]  /*00c0*/  ULOP3.LUT UR38, UR4, 0xf, URZ, 0xc0, !UPT ;  /* 0x0000000f04267892 */ /* 0x000fce000f8ec0ff */
[----:B------:R-:W-:Y:S05]  /*00d0*/  BRA.U !UP0, `(.L_x_1) ;  /* 0x0000000d088c7547 */ /* 0x000fea000b800000 */
[----:B------:R-:W0:Y:S01]  /*00e0*/  LDCU.64 UR6, c[0x0][0x380] ;  /* 0x00007000ff0677ac */ /* 0x000e220008000a00 */
[----:B------:R-:W-:Y:S01]  /*00f0*/  BSSY.RECONVERGENT B6, `(.L_x_1) ;  /* 0x00000e1000067945 */ /* 0x000fe20003800200 */
[----:B------:R-:W-:-:S04]  /*0100*/  ULOP3.LUT UR4, UR4, 0x7ffffff0, URZ, 0xc0, !UPT ;  /* 0x7ffffff004047892 */ /* 0x000fc8000f8ec0ff */
[----:B------:R-:W-:Y:S02]  /*0110*/  UIADD3 UR8, UPT, UPT, -UR4, URZ, URZ ;  /* 0x000000ff04087290 */ /* 0x000fe4000fffe1ff */
[----:B------:R-:W-:-:S04]  /*0120*/  IMAD.U32 R19, RZ, RZ, UR4 ;  /* 0x00000004ff137e24 */ /* 0x000fc8000f8e00ff */
[----:B------:R-:W-:Y:S01]  /*0130*/  IMAD.U32 R24, RZ, RZ, UR8 ;  /* 0x00000008ff187e24 */ /* 0x000fe2000f8e00ff */
[----:B0-----:R-:W-:-:S04]  /*0140*/  UIADD3 UR5, UP0, UPT, UR6, 0x60, URZ ;  /* 0x0000006006057890 */ /* 0x001fc8000ff1e0ff */
[----:B------:R-:W-:Y:S02]  /*0150*/  UIADD3.X UR6, UPT, UPT, URZ, UR7, URZ, UP0, !UPT ;  /* 0x00000007ff067290 */ /* 0x000fe400087fe4ff */
[----:B------:R-:W-:-:S04]  /*0160*/  MOV R16, UR5 ;  /* 0x0000000500107c02 */ /* 0x000fc80008000f00 */
[----:B------:R-:W-:-:S07]  /*0170*/  IMAD.U32 R17, RZ, RZ, UR6 ;  /* 0x00000006ff117e24 */ /* 0x000fce000f8e00ff */
.L_x_18:
[----:B------:R-:W2:Y:S04]  /*0180*/  LDG.E R10, desc[UR36][R16.64+-0x60] ;  /* 0xffffa024100a7981 */ /* 0x000ea8000c1e1900 */
[----:B------:R-:W2:Y:S04]  /*0190*/  LDG.E R11, desc[UR36][R16.64+-0x5c] ;  /* 0xffffa424100b7981 */ /* 0x000ea8000c1e1900 */
[----:B------:R-:W3:Y:S01]  /*01a0*/  LDG.E R0, desc[UR36][R16.64+-0x58] ;  /* 0xffffa82410007981 */ /* 0x000ee2000c1e1900 */
[----:B------:R-:W0:Y:S01]  /*01b0*/  LDCU UR4, c[0x0][0x2f8] ;  /* 0x00005f00ff0477ac */ /* 0x000e220008000800 */
[----:B------:R-:W-:Y:S01]  /*01c0*/  MOV R22, 0x0 ;  /* 0x0000000000167802 */ /* 0x000fe20000000f00 */
[----:B------:R-:W-:Y:S01]  /*01d0*/  IMAD.MOV.U32 R6, RZ, RZ, R18 ;  /* 0x000000ffff067224 */ /* 0x000fe200078e0012 */
[----:B------:R-:W-:-:S02]  /*01e0*/  MOV R7, R2 ;  /* 0x0000000200077202 */ /* 0x000fc40000000f00 */
[----:B------:R1:W4:Y:S01]  /*01f0*/  LDC.64 R8, c[0x4][R22] ;  /* 0x0100000016087b82 */ /* 0x0003220000000a00 */
[----:B0-----:R-:W-:Y:S01]  /*0200*/  VIADD R23, R18, -UR4 ;  /* 0x8000000412177c36 */ /* 0x001fe20008000000 */
[----:B------:R-:W0:Y:S02]  /*0210*/  LDCU.64 UR4, c[0x4][0x8] ;  /* 0x01000100ff0477ac */ /* 0x000e240008000a00 */
[----:B0-----:R-:W-:Y:S01]  /*0220*/  MOV R4, UR4 ;  /* 0x0000000400047c02 */ /* 0x001fe20008000f00 */
[----:B------:R-:W-:Y:S01]  /*0230*/  IMAD.U32 R5, RZ, RZ, UR5 ;  /* 0x00000005ff057e24 */ /* 0x000fe2000f8e00ff */
[----:B--2---:R1:W-:Y:S04]  /*0240*/  STL.64 [R23], R10 ;  /* 0x0000000a17007387 */ /* 0x0043e80000100a00 */
[----:B---34-:R1:W-:Y:S02]  /*0250*/  STL [R23+0x8], R0 ;  /* 0x0000080017007387 */ /* 0x0183e40000100800 */
[----:B------:R-:W-:-:S07]  /*0260*/  LEPC R20, `(.L_x_2) ;  /* 0x000000001014794e */ /* 0x000fce0000000000 */
[----:B-1----:R-:W-:Y:S05]  /*0270*/  CALL.ABS.NOINC R8 ;  /* 0x0000000008007343 */ /* 0x002fea0003c00000 */
.L_x_2:
[----:B------:R-:W2:Y:S04]  /*0280*/  LDG.E R10, desc[UR36][R16.64+-0x54] ;  /* 0xffffac24100a7981 */ /* 0x000ea8000c1e1900 */
[----:B------:R-:W2:Y:S04]  /*0290*/  LDG.E R11, desc[UR36][R16.64+-0x50] ;  /* 0xffffb024100b7981 */ /* 0x000ea8000c1e1900 */
[----:B------:R-:W3:Y:S01]  /*02a0*/  LDG.E R0, desc[UR36][R16.64+-0x4c] ;  /* 0xffffb42410007981 */ /* 0x000ee2000c1e1900 */
[----:B------:R0:W1:Y:S01]  /*02b0*/  LDC.64 R8, c[0x4][R22] ;  /* 0x0100000016087b82 */ /* 0x0000620000000a00 */
[----:B------:R-:W4:Y:S01]  /*02c0*/  LDCU.64 UR4, c[0x4][0x8] ;  /* 0x01000100ff0477ac */ /* 0x000f220008000a00 */
[----:B------:R-:W-:Y:S01]  /*02d0*/  MOV R6, R18 ;  /* 0x0000001200067202 */ /* 0x000fe20000000f00 */
[----:B------:R-:W-:-:S02]  /*02e0*/  IMAD.MOV.U32 R7, RZ, RZ, R2 ;  /* 0x000000ffff077224 */ /* 0x000fc400078e0002 */
[----:B----4-:R-:W-:Y:S02]  /*02f0*/  IMAD.U32 R4, RZ, RZ, UR4 ;  /* 0x00000004ff047e24 */ /* 0x010fe4000f8e00ff */
[----:B------:R-:W-:Y:S01]  /*0300*/  IMAD.U32 R5, RZ, RZ, UR5 ;  /* 0x00000005ff057e24 */ /* 0x000fe2000f8e00ff */
[----:B--2---:R0:W-:Y:S04]  /*0310*/  STL.64 [R23], R10 ;  /* 0x0000000a17007387 */ /* 0x0041e80000100a00 */
[----:B-1-3--:R0:W-:Y:S02]  /*0320*/  STL [R23+0x8], R0 ;  /* 0x0000080017007387 */ /* 0x00a1e40000100800 */
[----:B------:R-:W-:-:S07]  /*0330*/  LEPC R20, `(.L_x_3) ;  /* 0x000000001014794e */ /* 0x000fce0000000000 */
[----:B0-----:R-:W-:Y:S05]  /*0340*/  CALL.ABS.NOINC R8 ;  /* 0x0000000008007343 */ /* 0x001fea0003c00000 */
.L_x_3:
[----:B------:R-:W2:Y:S04]  /*0350*/  LDG.E R10, desc[UR36][R16.64+-0x48] ;  /* 0xffffb824100a7981 */ /* 0x000ea8000c1e1900 */
[----:B------:R-:W2:Y:S04]  /*0360*/  LDG.E R11, desc[UR36][R16.64+-0x44] ;  /* 0xffffbc24100b7981 */ /* 0x000ea8000c1e1900 */
[----:B------:R-:W3:Y:S01]  /*0370*/  LDG.E R0, desc[UR36][R16.64+-0x40] ;  /* 0xffffc02410007981 */ /* 0x000ee2000c1e1900 */
[----:B------:R0:W1:Y:S01]  /*0380*/  LDC.64 R8, c[0x4][R22] ;  /* 0x0100000016087b82 */ /* 0x0000620000000a00 */
[----:B------:R-:W4:Y:S01]  /*0390*/  LDCU.64 UR4, c[0x4][0x8] ;  /* 0x01000100ff0477ac */ /* 0x000f220008000a00 */
[----:B------:R-:W-:-:S02]  /*03a0*/  IMAD.MOV.U32 R6, RZ, RZ, R18 ;  /* 0x000000ffff067224 */ /* 0x000fc400078e0012 */
[----:B------:R-:W-:Y:S02]  /*03b0*/  IMAD.MOV.U32 R7, RZ, RZ, R2 ;  /* 0x000000ffff077224 */ /* 0x000fe400078e0002 */
[----:B----4-:R-:W-:Y:S01]  /*03c0*/  IMAD.U32 R4, RZ, RZ, UR4 ;  /* 0x00000004ff047e24 */ /* 0x010fe2000f8e00ff */
[----:B------:R-:W-:Y:S01]  /*03d0*/  MOV R5, UR5 ;  /* 0x0000000500057c02 */ /* 0x000fe20008000f00 */
[----:B--2---:R0:W-:Y:S04]  /*03e0*/  STL.64 [R23], R10 ;  /* 0x0000000a17007387 */ /* 0x0041e80000100a00 */
[----:B-1-3--:R0:W-:Y:S02]  /*03f0*/  STL [R23+0x8], R0 ;  /* 0x0000080017007387 */ /* 0x00a1e40000100800 */
[----:B------:R-:W-:-:S07]  /*0400*/  LEPC R20, `(.L_x_4) ;  /* 0x000000001014794e */ /* 0x000fce0000000000 */
[----:B0-----:R-:W-:Y:S05]  /*0410*/  CALL.ABS.NOINC R8 ;  /* 0x0000000008007343 */ /* 0x001fea0003c00000 */
.L_x_4:
[----:B------:R-:W2:Y:S04]  /*0420*/  LDG.E R10, desc[UR36][R16.64+-0x3c] ;  /* 0xffffc424100a7981 */ /* 0x000ea8000c1e1900 */
[----:B------:R-:W2:Y:S04]  /*0430*/  LDG.E R11, desc[UR36][R16.64+-0x38] ;  /* 0xffffc824100b7981 */ /* 0x000ea8000c1e1900 */
[----:B------:R-:W3:Y:S01]  /*0440*/  LDG.E R0, desc[UR36][R16.64+-0x34] ;  /* 0xffffcc2410007981 */ /* 0x000ee2000c1e1900 */
[----:B------:R0:W1:Y:S01]  /*0450*/  LDC.64 R8, c[0x4][R22] ;  /* 0x0100000016087b82 */ /* 0x0000620000000a00 */
[----:B------:R-:W4:Y:S01]  /*0460*/  LDCU.64 UR4, c[0x4][0x8] ;  /* 0x01000100ff0477ac */ /* 0x000f220008000a00 */
[----:B------:R-:W-:Y:S01]  /*0470*/  IMAD.MOV.U32 R6, RZ, RZ, R18 ;  /* 0x000000ffff067224 */ /* 0x000fe200078e0012 */
[----:B------:R-:W-:-:S02]  /*0480*/  MOV R7, R2 ;  /* 0x0000000200077202 */ /* 0x000fc40000000f00 */
[----:B----4-:R-:W-:Y:S01]  /*0490*/  MOV R4, UR4 ;  /* 0x0000000400047c02 */ /* 0x010fe20008000f00 */
[----:B------:R-:W-:Y:S01]  /*04a0*/  IMAD.U32 R5, RZ, RZ, UR5 ;  /* 0x00000005ff057e24 */ /* 0x000fe2000f8e00ff */
[----:B--2---:R0:W-:Y:S04]  /*04b0*/  STL.64 [R23], R10 ;  /* 0x0000000a17007387 */ /* 0x0041e80000100a00 */
[----:B-1-3--:R0:W-:Y:S02]  /*04c0*/  STL [R23+0x8], R0 ;  /* 0x0000080017007387 */ /* 0x00a1e40000100800 */
[----:B------:R-:W-:-:S07]  /*04d0*/  LEPC R20, `(.L_x_5) ;  /* 0x000000001014794e */ /* 0x000fce0000000000 */
[----:B0-----:R-:W-:Y:S05]  /*04e0*/  CALL.ABS.NOINC R8 ;  /* 0x0000000008007343 */ /* 0x001fea0003c00000 */
.L_x_5:
        /* <DEDUP_REMOVED lines=13> */
.L_x_6:
        /* <DEDUP_REMOVED lines=13> */
.L_x_7:
        /* <DEDUP_REMOVED lines=13> */
.L_x_8:
        /* <DEDUP_REMOVED lines=13> */
.L_x_9:
        /* <DEDUP_REMOVED lines=13> */
.L_x_10:
        /* <DEDUP_REMOVED lines=13> */
.L_x_11:
        /* <DEDUP_REMOVED lines=13> */
.L_x_12:
        /* <DEDUP_REMOVED lines=13> */
.L_x_13:
        /* <DEDUP_REMOVED lines=13> */
.L_x_14:
        /* <DEDUP_REMOVED lines=13> */
.L_x_15:
        /* <DEDUP_REMOVED lines=13> */
.L_x_16:
        /* <DEDUP_REMOVED lines=13> */
.L_x_17:
[----:B------:R-:W-:Y:S01]  /*0eb0*/  VIADD R24, R24, 0x10 ;  /* 0x0000001018187836 */ /* 0x000fe20000000000 */
[----:B------:R-:W-:-:S04]  /*0ec0*/  IADD3 R16, P1, PT, R16, 0xc0, RZ ;  /* 0x000000c010107810 */ /* 0x000fc80007f3e0ff */
[----:B------:R-:W-:Y:S01]  /*0ed0*/  ISETP.NE.AND P0, PT, R24, RZ, PT ;  /* 0x000000ff1800720c */ /* 0x000fe20003f05270 */
[----:B------:R-:W-:-:S12]  /*0ee0*/  IMAD.X R17, RZ, RZ, R17, P1 ;  /* 0x000000ffff117224 */ /* 0x000fd800008e0611 */
[----:B------:R-:W-:Y:S05]  /*0ef0*/  @P0 BRA `(.L_x_18) ;  /* 0xfffffff000a00947 */ /* 0x000fea000383ffff */
[----:B------:R-:W-:Y:S05]  /*0f00*/  BSYNC.RECONVERGENT B6 ;  /* 0x0000000000067941 */ /* 0x000fea0003800200 */
.L_x_1:
[----:B------:R-:W-:-:S09]  /*0f10*/  UISETP.NE.AND UP0, UPT, UR38, URZ, UPT ;  /* 0x000000ff2600728c */ /* 0x000fd2000bf05270 */
[----:B------:R-:W-:Y:S05]  /*0f20*/  BRA.U !UP0, `(.L_x_19) ;  /* 0x0000000d08307547 */ /* 0x000fea000b800000 */
[----:B------:R-:W0:Y:S01]  /*0f30*/  LDC R23, c[0x0][0x388] ;  /* 0x0000e200ff177b82 */ /* 0x000e220000000800 */
[----:B------:R-:W-:Y:S01]  /*0f40*/  UISETP.GE.U32.AND UP0, UPT, UR38, 0x8, UPT ;  /* 0x000000082600788c */ /* 0x000fe2000bf06070 */
[----:B0-----:R-:W-:-:S08]  /*0f50*/  LOP3.LUT R23, R23, 0x7, RZ, 0xc0, !PT ;  /* 0x0000000717177812 */ /* 0x001fd000078ec0ff */
[----:B------:R-:W-:Y:S05]  /*0f60*/  BRA.U !UP0, `(.L_x_20) ;  /* 0x0000000508b07547 */ /* 0x000fea000b800000 */
[----:B------:R-:W0:Y:S01]  /*0f70*/  LDC.64 R16, c[0x0][0x380] ;  /* 0x0000e000ff107b82 */ /* 0x000e220000000a00 */
[----:B------:R-:W-:Y:S01]  /*0f80*/  MOV R22, 0x0 ;  /* 0x0000000000167802 */ /* 0x000fe20000000f00 */
[----:B------:R-:W1:Y:S01]  /*0f90*/  LDCU.64 UR4, c[0x4][0x8] ;  /* 0x01000100ff0477ac */ /* 0x000e620008000a00 */
[----:B0-----:R-:W-:-:S05]  /*0fa0*/  IMAD.WIDE.U32 R16, R19, 0xc, R16 ;  /* 0x0000000c13107825 */ /* 0x001fca00078e0010 */
[----:B------:R-:W2:Y:S04]  /*0fb0*/  LDG.E R8, desc[UR36][R16.64] ;  /* 0x0000002410087981 */ /* 0x000ea8000c1e1900 */
[----:B------:R-:W2:Y:S04]  /*0fc0*/  LDG.E R9, desc[UR36][R16.64+0x4] ;  /* 0x0000042410097981 */ /* 0x000ea8000c1e1900 */
[----:B------:R-:W3:Y:S01]  /*0fd0*/  LDG.E R0, desc[UR36][R16.64+0x8] ;  /* 0x0000082410007981 */ /* 0x000ee2000c1e1900 */
[----:B------:R0:W4:Y:S01]  /*0fe0*/  LDC.64 R10, c[0x4][R22] ;  /* 0x01000000160a7b82 */ /* 0x0001220000000a00 */
[----:B-1----:R-:W-:Y:S01]  /*0ff0*/  MOV R4, UR4 ;  /* 0x0000000400047c02 */ /* 0x002fe20008000f00 */
[----:B------:R-:W-:Y:S01]  /*1000*/  IMAD.U32 R5, RZ, RZ, UR5 ;  /* 0x00000005ff057e24 */ /* 0x000fe2000f8e00ff */
[----:B------:R-:W-:Y:S01]  /*1010*/  MOV R7, R2 ;  /* 0x0000000200077202 */ /* 0x000fe20000000f00 */
[----:B------:R-:W-:Y:S01]  /*1020*/  IMAD.MOV.U32 R6, RZ, RZ, R18 ;  /* 0x000000ffff067224 */ /* 0x000fe200078e0012 */
[----:B--2---:R0:W-:Y:S04]  /*1030*/  STL.64 [R1], R8 ;  /* 0x0000000801007387 */ /* 0x0041e80000100a00 */
[----:B---34-:R0:W-:Y:S02]  /*1040*/  STL [R1+0x8], R0 ;  /* 0x0000080001007387 */ /* 0x0181e40000100800 */
[----:B------:R-:W-:-:S07]  /*1050*/  LEPC R20, `(.L_x_21) ;  /* 0x000000001014794e */ /* 0x000fce0000000000 */
[----:B0-----:R-:W-:Y:S05]  /*1060*/  CALL.ABS.NOINC R10 ;  /* 0x000000000a007343 */ /* 0x001fea0003c00000 */
.L_x_21:
        /* <DEDUP_REMOVED lines=13> */
.L_x_22:
        /* <DEDUP_REMOVED lines=13> */
.L_x_23:
        /* <DEDUP_REMOVED lines=13> */
.L_x_24:
        /* <DEDUP_REMOVED lines=13> */
.L_x_25:
        /* <DEDUP_REMOVED lines=13> */
.L_x_26:
        /* <DEDUP_REMOVED lines=13> */
.L_x_27:
        /* <DEDUP_REMOVED lines=13> */
.L_x_28:
[----:B------:R-:W-:-:S07]  /*1620*/  VIADD R19, R19, 0x8 ;  /* 0x0000000813137836 */ /* 0x000fce0000000000 */
.L_x_20:
[----:B------:R-:W-:Y:S01]  /*1630*/  ISETP.NE.AND P0, PT, R23, RZ, PT ;  /* 0x000000ff1700720c */ /* 0x000fe20003f05270 */
[----:B------:R-:W-:-:S12]  /*1640*/  BSSY.RECONVERGENT B6, `(.L_x_19) ;  /* 0x000005a000067945 */ /* 0x000fd80003800200 */
[----:B------:R-:W-:Y:S05]  /*1650*/  @!P0 BRA `(.L_x_29) ;  /* 0x0000000400608947 */ /* 0x000fea0003800000 */
[----:B------:R-:W0:Y:S01]  /*1660*/  LDC R0, c[0x0][0x388] ;  /* 0x0000e200ff007b82 */ /* 0x000e220000000800 */
[----:B------:R-:W-:Y:S02]  /*1670*/  ISETP.GE.U32.AND P0, PT, R23, 0x4, PT ;  /* 0x000000041700780c */ /* 0x000fe40003f06070 */
[----:B0-----:R-:W-:-:S11]  /*1680*/  LOP3.LUT R23, R0, 0x3, RZ, 0xc0, !PT ;  /* 0x0000000300177812 */ /* 0x001fd600078ec0ff */
[----:B------:R-:W-:Y:S05]  /*1690*/  @!P0 BRA `(.L_x_30) ;  /* 0x0000000000e08947 */ /* 0x000fea0003800000 */
        /* <DEDUP_REMOVED lines=16> */
.L_x_31:
        /* <DEDUP_REMOVED lines=13> */
.L_x_32:
        /* <DEDUP_REMOVED lines=13> */
.L_x_33:
        /* <DEDUP_REMOVED lines=13> */
.L_x_34:
[----:B------:R-:W-:-:S07]  /*1a10*/  VIADD R19, R19, 0x4 ;  /* 0x0000000413137836 */ /* 0x000fce0000000000 */
.L_x_30:
[----:B------:R-:W-:-:S13]  /*1a20*/  ISETP.NE.AND P0, PT, R23, RZ, PT ;  /* 0x000000ff1700720c */ /* 0x000fda0003f05270 */
[----:B------:R-:W-:Y:S05]  /*1a30*/  @!P0 BRA `(.L_x_29) ;  /* 0x0000000000688947 */ /* 0x000fea0003800000 */
[----:B------:R-:W0:Y:S02]  /*1a40*/  LDC.64 R4, c[0x0][0x380] ;  /* 0x0000e000ff047b82 */ /* 0x000e240000000a00 */
[----:B0-----:R-:W-:-:S04]  /*1a50*/  IMAD.WIDE.U32 R4, R19, 0xc, R4 ;  /* 0x0000000c13047825 */ /* 0x001fc800078e0004 */
[----:B------:R-:W-:Y:S01]  /*1a60*/  IMAD.MOV R19, RZ, RZ, -R23 ;  /* 0x000000ffff137224 */ /* 0x000fe200078e0a17 */
[----:B------:R-:W-:-:S04]  /*1a70*/  IADD3 R16, P0, PT, R4, 0x4, RZ ;  /* 0x0000000404107810 */ /* 0x000fc80007f1e0ff */
[----:B------:R-:W-:-:S09]  /*1a80*/  IADD3.X R17, PT, PT, RZ, R5, RZ, P0, !PT ;  /* 0x00000005ff117210 */ /* 0x000fd200007fe4ff */
.L_x_36:
[----:B------:R-:W2:Y:S04]  /*1a90*/  LDG.E R8, desc[UR36][R16.64+-0x4] ;  /* 0xfffffc2410087981 */ /* 0x000ea8000c1e1900 */
[----:B------:R-:W2:Y:S04]  /*1aa0*/  LDG.E R9, desc[UR36][R16.64] ;  /* 0x0000002410097981 */ /* 0x000ea8000c1e1900 */
[----:B------:R-:W3:Y:S01]  /*1ab0*/  LDG.E R0, desc[UR36][R16.64+0x4] ;  /* 0x0000042410007981 */ /* 0x000ee2000c1e1900 */
[----:B------:R-:W-:Y:S01]  /*1ac0*/  MOV R3, 0x0 ;  /* 0x0000000000037802 */ /* 0x000fe20000000f00 */
[----:B------:R-:W0:Y:S01]  /*1ad0*/  LDCU.64 UR4, c[0x4][0x8] ;  /* 0x01000100ff0477ac */ /* 0x000e220008000a00 */
[----:B------:R-:W-:-:S02]  /*1ae0*/  VIADD R19, R19, 0x1 ;  /* 0x0000000113137836 */ /* 0x000fc40000000000 */
[----:B------:R1:W4:Y:S01]  /*1af0*/  LDC.64 R10, c[0x4][R3] ;  /* 0x01000000030a7b82 */ /* 0x0003220000000a00 */
[----:B------:R-:W-:Y:S02]  /*1b00*/  IMAD.MOV.U32 R6, RZ, RZ, R18 ;  /* 0x000000ffff067224 */ /* 0x000fe400078e0012 */
[----:B------:R-:W-:Y:S01]  /*1b10*/  ISETP.NE.AND P0, PT, R19, RZ, PT ;  /* 0x000000ff1300720c */ /* 0x000fe20003f05270 */
[----:B------:R-:W-:Y:S02]  /*1b20*/  IMAD.MOV.U32 R7, RZ, RZ, R2 ;  /* 0x000000ffff077224 */ /* 0x000fe400078e0002 */
[----:B0-----:R-:W-:Y:S01]  /*1b30*/  IMAD.U32 R4, RZ, RZ, UR4 ;  /* 0x00000004ff047e24 */ /* 0x001fe2000f8e00ff */
[----:B------:R-:W-:Y:S01]  /*1b40*/  MOV R5, UR5 ;  /* 0x0000000500057c02 */ /* 0x000fe20008000f00 */
[----:B--2---:R-:W-:Y:S04]  /*1b50*/  STL.64 [R1], R8 ;  /* 0x0000000801007387 */ /* 0x004fe80000100a00 */
[----:B---3--:R0:W-:Y:S02]  /*1b60*/  STL [R1+0x8], R0 ;  /* 0x0000080001007387 */ /* 0x0081e40000100800 */
[----:B01--4-:R-:W-:-:S07]  /*1b70*/  P2R R0, PR, RZ, 0x1 ;  /* 0x00000001ff007803 */ /* 0x013fce0000000000 */
[----:B------:R-:W-:-:S07]  /*1b80*/  LEPC R20, `(.L_x_35) ;  /* 0x000000001014794e */ /* 0x000fce0000000000 */
[----:B------:R-:W-:Y:S05]  /*1b90*/  CALL.ABS.NOINC R10 ;  /* 0x000000000a007343 */ /* 0x000fea0003c00000 */
.L_x_35:
[----:B------:R-:W-:Y:S02]  /*1ba0*/  ISETP.NE.AND P6, PT, R19, RZ, PT ;  /* 0x000000ff1300720c */ /* 0x000fe40003fc5270 */
[----:B------:R-:W-:-:S04]  /*1bb0*/  IADD3 R16, P0, PT, R16, 0xc, RZ ;  /* 0x0000000c10107810 */ /* 0x000fc80007f1e0ff */
[----:B------:R-:W-:-:S07]  /*1bc0*/  IADD3.X R17, PT, PT, RZ, R17, RZ, P0, !PT ;  /* 0x00000011ff117210 */ /* 0x000fce00007fe4ff */
[----:B------:R-:W-:Y:S05]  /*1bd0*/  @P6 BRA `(.L_x_36) ;  /* 0xfffffffc00ac6947 */ /* 0x000fea000383ffff */
.L_x_29:
[----:B------:R-:W-:Y:S05]  /*1be0*/  BSYNC.RECONVERGENT B6 ;  /* 0x0000000000067941 */ /* 0x000fea0003800200 */
.L_x_19:
[----:B------:R-:W0:Y:S01]  /*1bf0*/  LDCU UR6, c[0x0][0x388] ;  /* 0x00007100ff0677ac */ /* 0x000e220008000800 */
[----:B------:R-:W-:Y:S01]  /*1c00*/  IMAD.MOV.U32 R19, RZ, RZ, RZ ;  /* 0x000000ffff137224 */ /* 0x000fe200078e00ff */
[----:B0-----:R-:W-:-:S09]  /*1c10*/  UISETP.GE.U32.AND UP0, UPT, UR6, 0x10, UPT ;  /* 0x000000100600788c */ /* 0x001fd2000bf06070 */
[----:B------:R-:W-:Y:S05]  /*1c20*/  BRA.U !UP0, `(.L_x_37) ;  /* 0x0000000908d47547 */ /* 0x000fea000b800000 */
[----:B------:R-:W0:Y:S01]  /*1c30*/  LDCU.64 UR4, c[0x0][0x390] ;  /* 0x00007200ff0477ac */ /* 0x000e220008000a00 */
[----:B------:R-:W-:Y:S01]  /*1c40*/  BSSY.RECONVERGENT B6, `(.L_x_37) ;  /* 0x00000b3000067945 */ /* 0x000fe20003800200 */
[----:B------:R-:W-:-:S04]  /*1c50*/  ULOP3.LUT UR6, UR6, 0x7ffffff0, URZ, 0xc0, !UPT ;  /* 0x7ffffff006067892 */ /* 0x000fc8000f8ec0ff */
[----:B------:R-:W-:Y:S02]  /*1c60*/  UIADD3 UR7, UPT, UPT, -UR6, URZ, URZ ;  /* 0x000000ff06077290 */ /* 0x000fe4000fffe1ff */
[----:B------:R-:W-:-:S04]  /*1c70*/  IMAD.U32 R19, RZ, RZ, UR6 ;  /* 0x00000006ff137e24 */ /* 0x000fc8000f8e00ff */
[----:B------:R-:W-:Y:S01]  /*1c80*/  MOV R24, UR7 ;  /* 0x0000000700187c02 */ /* 0x000fe20008000f00 */
[----:B0-----:R-:W-:-:S04]  /*1c90*/  UIADD3 UR4, UP0, UPT, UR4, 0x20, URZ ;  /* 0x0000002004047890 */ /* 0x001fc8000ff1e0ff */
[----:B------:R-:W-:Y:S02]  /*1ca0*/  UIADD3.X UR5, UPT, UPT, URZ, UR5, URZ, UP0, !UPT ;  /* 0x00000005ff057290 */ /* 0x000fe400087fe4ff */
[----:B------:R-:W-:-:S04]  /*1cb0*/  IMAD.U32 R16, RZ, RZ, UR4 ;  /* 0x00000004ff107e24 */ /* 0x000fc8000f8e00ff */
[----:B------:R-:W-:-:S07]  /*1cc0*/  IMAD.U32 R17, RZ, RZ, UR5 ;  /* 0x00000005ff117e24 */ /* 0x000fce000f8e00ff */
.L_x_54:
[----:B------:R-:W2:Y:S01]  /*1cd0*/  LDG.E R3, desc[UR36][R16.64+-0x20] ;  /* 0xffffe02410037981 */ /* 0x000ea2000c1e1900 */
[----:B------:R-:W0:Y:S01]  /*1ce0*/  LDCU UR4, c[0x0][0x2f8] ;  /* 0x00005f00ff0477ac */ /* 0x000e220008000800 */
[----:B------:R-:W-:Y:S01]  /*1cf0*/  MOV R23, 0x0 ;  /* 0x0000000000177802 */ /* 0x000fe20000000f00 */
[----:B------:R-:W-:Y:S02]  /*1d00*/  VIADD R24, R24, 0x10 ;  /* 0x0000001018187836 */ /* 0x000fe40000000000 */
[----:B------:R-:W-:Y:S01]  /*1d10*/  IMAD.MOV.U32 R6, RZ, RZ, R18 ;  /* 0x000000ffff067224 */ /* 0x000fe200078e0012 */
[----:B------:R1:W3:Y:S01]  /*1d20*/  LDC.64 R8, c[0x4][R23] ;  /* 0x0100000017087b82 */ /* 0x0002e20000000a00 */
[----:B------:R-:W-:Y:S01]  /*1d30*/  IMAD.MOV.U32 R7, RZ, RZ, R2 ;  /* 0x000000ffff077224 */ /* 0x000fe200078e0002 */
[----:B------:R-:W-:-:S04]  /*1d40*/  ISETP.NE.AND P0, PT, R24, RZ, PT ;  /* 0x000000ff1800720c */ /* 0x000fc80003f05270 */
[----:B------:R-:W-:Y:S02]  /*1d50*/  P2R R25, PR, RZ, 0x1 ;  /* 0x00000001ff197803 */ /* 0x000fe40000000000 */
[----:B0-----:R-:W-:Y:S01]  /*1d60*/  IADD3 R22, PT, PT, R18, -UR4, RZ ;  /* 0x8000000412167c10 */ /* 0x001fe2000fffe0ff */
[----:B------:R-:W0:Y:S02]  /*1d70*/  LDCU.64 UR4, c[0x4][0x10] ;  /* 0x01000200ff0477ac */ /* 0x000e240008000a00 */
[----:B0-----:R-:W-:Y:S01]  /*1d80*/  IMAD.U32 R4, RZ, RZ, UR4 ;  /* 0x00000004ff047e24 */ /* 0x001fe2000f8e00ff */
[----:B------:R-:W-:Y:S01]  /*1d90*/  MOV R5, UR5 ;  /* 0x0000000500057c02 */ /* 0x000fe20008000f00 */
[----:B--23--:R1:W-:Y:S06]  /*1da0*/  STL [R22], R3 ;  /* 0x0000000316007387 */ /* 0x00c3ec0000100800 */
[----:B------:R-:W-:-:S07]  /*1db0*/  LEPC R20, `(.L_x_38) ;  /* 0x000000001014794e */ /* 0x000fce0000000000 */
[----:B-1----:R-:W-:Y:S05]  /*1dc0*/  CALL.ABS.NOINC R8 ;  /* 0x0000000008007343 */ /* 0x002fea0003c00000 */
.L_x_38:
[----:B------:R-:W2:Y:S01]  /*1dd0*/  LDG.E R3, desc[UR36][R16.64+-0x1c] ;  /* 0xffffe42410037981 */ /* 0x000ea2000c1e1900 */
[----:B------:R0:W1:Y:S01]  /*1de0*/  LDC.64 R8, c[0x4][R23] ;  /* 0x0100000017087b82 */ /* 0x0000620000000a00 */
[----:B------:R-:W3:Y:S01]  /*1df0*/  LDCU.64 UR4, c[0x4][0x10] ;  /* 0x01000200ff0477ac */ /* 0x000ee20008000a00 */
[----:B------:R-:W-:Y:S01]  /*1e00*/  IMAD.MOV.U32 R6, RZ, RZ, R18 ;  /* 0x000000ffff067224 */ /* 0x000fe200078e0012 */
[----:B------:R-:W-:Y:S02]  /*1e10*/  MOV R7, R2 ;  /* 0x0000000200077202 */ /* 0x000fe40000000f00 */
[----:B---3--:R-:W-:Y:S01]  /*1e20*/  MOV R4, UR4 ;  /* 0x0000000400047c02 */ /* 0x008fe20008000f00 */
[----:B------:R-:W-:Y:S01]  /*1e30*/  IMAD.U32 R5, RZ, RZ, UR5 ;  /* 0x00000005ff057e24 */ /* 0x000fe2000f8e00ff */
[----:B-12---:R0:W-:Y:S06]  /*1e40*/  STL [R22], R3 ;  /* 0x0000000316007387 */ /* 0x0061ec0000100800 */
[----:B------:R-:W-:-:S07]  /*1e50*/  LEPC R20, `(.L_x_39) ;  /* 0x000000001014794e */ /* 0x000fce0000000000 */
[----:B0-----:R-:W-:Y:S05]  /*1e60*/  CALL.ABS.NOINC R8 ;  /* 0x0000000008007343 */ /* 0x001fea0003c00000 */
.L_x_39:
[----:B------:R-:W2:Y:S01]  /*1e70*/  LDG.E R3, desc[UR36][R16.64+-0x18] ;  /* 0xffffe82410037981 */ /* 0x000ea2000c1e1900 */
[----:B------:R0:W1:Y:S01]  /*1e80*/  LDC.64 R8, c[0x4][R23] ;  /* 0x0100000017087b82 */ /* 0x0000620000000a00 */
[----:B------:R-:W3:Y:S01]  /*1e90*/  LDCU.64 UR4, c[0x4][0x10] ;  /* 0x01000200ff0477ac */ /* 0x000ee20008000a00 */
[----:B------:R-:W-:Y:S01]  /*1ea0*/  MOV R6, R18 ;  /* 0x0000001200067202 */ /* 0x000fe20000000f00 */
[----:B------:R-:W-:Y:S02]  /*1eb0*/  IMAD.MOV.U32 R7, RZ, RZ, R2 ;  /* 0x000000ffff077224 */ /* 0x000fe400078e0002 */
[----:B---3--:R-:W-:Y:S02]  /*1ec0*/  IMAD.U32 R4, RZ, RZ, UR4 ;  /* 0x00000004ff047e24 */ /* 0x008fe4000f8e00ff */
[----:B------:R-:W-:Y:S01]  /*1ed0*/  IMAD.U32 R5, RZ, RZ, UR5 ;  /* 0x00000005ff057e24 */ /* 0x000fe2000f8e00ff */
[----:B-12---:R0:W-:Y:S06]  /*1ee0*/  STL [R22], R3 ;  /* 0x0000000316007387 */ /* 0x0061ec0000100800 */
[----:B------:R-:W-:-:S07]  /*1ef0*/  LEPC R20, `(.L_x_40) ;  /* 0x000000001014794e */ /* 0x000fce0000000000 */
[----:B0-----:R-:W-:Y:S05]  /*1f00*/  CALL.ABS.NOINC R8 ;  /* 0x0000000008007343 */ /* 0x001fea0003c00000 */
.L_x_40:
[----:B------:R-:W2:Y:S01]  /*1f10*/  LDG.E R3, desc[UR36][R16.64+-0x14] ;  /* 0xffffec2410037981 */ /* 0x000ea2000c1e1900 */
[----:B------:R0:W1:Y:S01]  /*1f20*/  LDC.64 R8, c[0x4][R23] ;  /* 0x0100000017087b82 */ /* 0x0000620000000a00 */
[----:B------:R-:W3:Y:S01]  /*1f30*/  LDCU.64 UR4, c[0x4][0x10] ;  /* 0x01000200ff0477ac */ /* 0x000ee20008000a00 */
[----:B------:R-:W-:Y:S02]  /*1f40*/  IMAD.MOV.U32 R6, RZ, RZ, R18 ;  /* 0x000000ffff067224 */ /* 0x000fe400078e0012 */
[----:B------:R-:W-:Y:S02]  /*1f50*/  IMAD.MOV.U32 R7, RZ, RZ, R2 ;  /* 0x000000ffff077224 */ /* 0x000fe400078e0002 */
[----:B---3--:R-:W-:Y:S01]  /*1f60*/  IMAD.U32 R4, RZ, RZ, UR4 ;  /* 0x00000004ff047e24 */ /* 0x008fe2000f8e00ff */
[----:B------:R-:W-:Y:S01]  /*1f70*/  MOV R5, UR5 ;  /* 0x0000000500057c02 */ /* 0x000fe20008000f00 */
[----:B-12---:R0:W-:Y:S06]  /*1f80*/  STL [R22], R3 ;  /* 0x0000000316007387 */ /* 0x0061ec0000100800 */
[----:B------:R-:W-:-:S07]  /*1f90*/  LEPC R20, `(.L_x_41) ;  /* 0x000000001014794e */ /* 0x000fce0000000000 */
[----:B0-----:R-:W-:Y:S05]  /*1fa0*/  CALL.ABS.NOINC R8 ;  /* 0x0000000008007343 */ /* 0x001fea0003c00000 */
.L_x_41:
        /* <DEDUP_REMOVED lines=10> */
.L_x_42:
        /* <DEDUP_REMOVED lines=10> */
.L_x_43:
        /* <DEDUP_REMOVED lines=10> */
.L_x_44:
        /* <DEDUP_REMOVED lines=10> */
.L_x_45:
        /* <DEDUP_REMOVED lines=10> */
.L_x_46:
        /* <DEDUP_REMOVED lines=10> */
.L_x_47:
        /* <DEDUP_REMOVED lines=10> */
.L_x_48:
        /* <DEDUP_REMOVED lines=10> */
.L_x_49:
        /* <DEDUP_REMOVED lines=10> */
.L_x_50:
        /* <DEDUP_REMOVED lines=10> */
.L_x_51:
        /* <DEDUP_REMOVED lines=10> */
.L_x_52:
        /* <DEDUP_REMOVED lines=10> */
.L_x_53:
[----:B------:R-:W-:Y:S02]  /*2730*/  ISETP.NE.AND P6, PT, R25, RZ, PT ;  /* 0x000000ff1900720c */ /* 0x000fe40003fc5270 */
[----:B------:R-:W-:-:S04]  /*2740*/  IADD3 R16, P0, PT, R16, 0x40, RZ ;  /* 0x0000004010107810 */ /* 0x000fc80007f1e0ff */
[----:B------:R-:W-:-:S07]  /*2750*/  IADD3.X R17, PT, PT, RZ, R17, RZ, P0, !PT ;  /* 0x00000011ff117210 */ /* 0x000fce00007fe4ff */
[----:B------:R-:W-:Y:S05]  /*2760*/  @P6 BRA `(.L_x_54) ;  /* 0xfffffff400586947 */ /* 0x000fea000383ffff */
[----:B------:R-:W-:Y:S05]  /*2770*/  BSYNC.RECONVERGENT B6 ;  /* 0x0000000000067941 */ /* 0x000fea0003800200 */
.L_x_37:
[----:B------:R-:W-:Y:S01]  /*2780*/  UISETP.NE.AND UP0, UPT, UR38, URZ, UPT ;  /* 0x000000ff2600728c */ /* 0x000fe2000bf05270 */
[----:B------:R-:W-:Y:S08]  /*2790*/  BSSY.RECONVERGENT B6, `(.L_x_0) ;  /* 0x00000a5000067945 */ /* 0x000ff00003800200 */
        /* <DEDUP_REMOVED lines=9> */
[----:B------:R-:W2:Y:S01]  /*2830*/  LDG.E R0, desc[UR36][R16.64] ;  /* 0x0000002410007981 */ /* 0x000ea2000c1e1900 */
[----:B------:R0:W3:Y:S01]  /*2840*/  LDC.64 R8, c[0x4][R22] ;  /* 0x0100000016087b82 */ /* 0x0000e20000000a00 */
[----:B-1----:R-:W-:Y:S01]  /*2850*/  IMAD.U32 R4, RZ, RZ, UR4 ;  /* 0x00000004ff047e24 */ /* 0x002fe2000f8e00ff */
[----:B------:R-:W-:Y:S01]  /*2860*/  MOV R6, R18 ;  /* 0x0000001200067202 */ /* 0x000fe20000000f00 */
[----:B------:R-:W-:Y:S02]  /*2870*/  IMAD.U32 R5, RZ, RZ, UR5 ;  /* 0x00000005ff057e24 */ /* 0x000fe4000f8e00ff */
[----:B------:R-:W-:Y:S01]  /*2880*/  IMAD.MOV.U32 R7, RZ, RZ, R2 ;  /* 0x000000ffff077224 */ /* 0x000fe200078e0002 */
[----:B--23--:R0:W-:Y:S06]  /*2890*/  STL [R1], R0 ;  /* 0x0000000001007387 */ /* 0x00c1ec0000100800 */
[----:B------:R-:W-:-:S07]  /*28a0*/  LEPC R20, `(.L_x_57) ;  /* 0x000000001014794e */ /* 0x000fce0000000000 */
[----:B0-----:R-:W-:Y:S05]  /*28b0*/  CALL.ABS.NOINC R8 ;  /* 0x0000000008007343 */ /* 0x001fea0003c00000 */
.L_x_57:
        /* <DEDUP_REMOVED lines=10> */
.L_x_58:
        /* <DEDUP_REMOVED lines=10> */
.L_x_59:
        /* <DEDUP_REMOVED lines=10> */
.L_x_60:
        /* <DEDUP_REMOVED lines=10> */
.L_x_61:
        /* <DEDUP_REMOVED lines=10> */
.L_x_62:
        /* <DEDUP_REMOVED lines=10> */
.L_x_63:
        /* <DEDUP_REMOVED lines=10> */
.L_x_64:
[----:B------:R-:W-:-:S07]  /*2d20*/  IADD3 R19, PT, PT, R19, 0x8, RZ ;  /* 0x0000000813137810 */ /* 0x000fce0007ffe0ff */
.L_x_56:
[----:B------:R-:W-:-:S13]  /*2d30*/  ISETP.NE.AND P0, PT, R23, RZ, PT ;  /* 0x000000ff1700720c */ /* 0x000fda0003f05270 */
        /* <DEDUP_REMOVED lines=18> */
.L_x_66:
        /* <DEDUP_REMOVED lines=10> */
.L_x_67:
        /* <DEDUP_REMOVED lines=10> */
.L_x_68:
        /* <DEDUP_REMOVED lines=10> */
.L_x_69:
[----:B------:R-:W-:-:S07]  /*3040*/  VIADD R19, R19, 0x4 ;  /* 0x0000000413137836 */ /* 0x000fce0000000000 */
.L_x_65:
[----:B------:R-:W-:-:S13]  /*3050*/  ISETP.NE.AND P0, PT, R23, RZ, PT ;  /* 0x000000ff1700720c */ /* 0x000fda0003f05270 */
[----:B------:R-:W-:Y:S05]  /*3060*/  @!P0 BRA `(.L_x_55) ;  /* 0x00000000005c8947 */ /* 0x000fea0003800000 */
[----:B------:R-:W0:Y:S01]  /*3070*/  LDC.64 R16, c[0x0][0x390] ;  /* 0x0000e400ff107b82 */ /* 0x000e220000000a00 */
[----:B------:R-:W-:Y:S01]  /*3080*/  IADD3 R23, PT, PT, -R23, RZ, RZ ;  /* 0x000000ff17177210 */ /* 0x000fe20007ffe1ff */
[----:B0-----:R-:W-:-:S07]  /*3090*/  IMAD.WIDE.U32 R16, R19, 0x4, R16 ;  /* 0x0000000413107825 */ /* 0x001fce00078e0010 */
.L_x_71:
[----:B------:R-:W-:Y:S01]  /*30a0*/  IMAD.MOV.U32 R10, RZ, RZ, R16 ;  /* 0x000000ffff0a7224 */ /* 0x000fe200078e0010 */
[----:B------:R-:W-:Y:S01]  /*30b0*/  MOV R11, R17 ;  /* 0x00000011000b7202 */ /* 0x000fe20000000f00 */
[----:B------:R-:W0:Y:S04]  /*30c0*/  LDCU.64 UR4, c[0x4][0x10] ;  /* 0x01000200ff0477ac */ /* 0x000e280008000a00 */
[----:B------:R-:W2:Y:S01]  /*30d0*/  LDG.E R0, desc[UR36][R10.64] ;  /* 0x000000240a007981 */ /* 0x000ea2000c1e1900 */
[----:B------:R-:W-:Y:S01]  /*30e0*/  MOV R8, 0x0 ;  /* 0x0000000000087802 */ /* 0x000fe20000000f00 */
[----:B------:R-:W-:Y:S01]  /*30f0*/  VIADD R23, R23, 0x1 ;  /* 0x0000000117177836 */ /* 0x000fe20000000000 */
[----:B------:R-:W-:Y:S01]  /*3100*/  MOV R6, R18 ;  /* 0x0000001200067202 */ /* 0x000fe20000000f00 */
[----:B------:R-:W-:-:S03]  /*3110*/  IMAD.MOV.U32 R7, RZ, RZ, R2 ;  /* 0x000000ffff077224 */ /* 0x000fc600078e0002 */
[----:B------:R-:W1:Y:S01]  /*3120*/  LDC.64 R8, c[0x4][R8] ;  /* 0x0100000008087b82 */ /* 0x000e620000000a00 */
[----:B------:R-:W-:Y:S02]  /*3130*/  ISETP.NE.AND P0, PT, R23, RZ, PT ;  /* 0x000000ff1700720c */ /* 0x000fe40003f05270 */
[----:B0-----:R-:W-:Y:S01]  /*3140*/  MOV R4, UR4 ;  /* 0x0000000400047c02 */ /* 0x001fe20008000f00 */
[----:B------:R-:W-:Y:S01]  /*3150*/  IMAD.U32 R5, RZ, RZ, UR5 ;  /* 0x00000005ff057e24 */ /* 0x000fe2000f8e00ff */
[----:B--2---:R0:W-:Y:S02]  /*3160*/  STL [R1], R0 ;  /* 0x0000000001007387 */ /* 0x0041e40000100800 */
[----:B01----:R-:W-:-:S07]  /*3170*/  P2R R0, PR, RZ, 0x1 ;  /* 0x00000001ff007803 */ /* 0x003fce0000000000 */
[----:B------:R-:W-:-:S07]  /*3180*/  LEPC R20, `(.L_x_70) ;  /* 0x000000001014794e */ /* 0x000fce0000000000 */
[----:B------:R-:W-:Y:S05]  /*3190*/  CALL.ABS.NOINC R8 ;  /* 0x0000000008007343 */ /* 0x000fea0003c00000 */
.L_x_70:
[----:B------:R-:W-:Y:S02]  /*31a0*/  ISETP.NE.AND P6, PT, R23, RZ, PT ;  /* 0x000000ff1700720c */ /* 0x000fe40003fc5270 */
[----:B------:R-:W-:-:S04]  /*31b0*/  IADD3 R16, P0, PT, R16, 0x4, RZ ;  /* 0x0000000410107810 */ /* 0x000fc80007f1e0ff */
[----:B------:R-:W-:-:S07]  /*31c0*/  IADD3.X R17, PT, PT, RZ, R17, RZ, P0, !PT ;  /* 0x00000011ff117210 */ /* 0x000fce00007fe4ff */
[----:B------:R-:W-:Y:S05]  /*31d0*/  @P6 BRA `(.L_x_71) ;  /* 0xfffffffc00b06947 */ /* 0x000fea000383ffff */
.L_x_55:
[----:B------:R-:W-:Y:S05]  /*31e0*/  BSYNC.RECONVERGENT B6 ;  /* 0x0000000000067941 */ /* 0x000fea0003800200 */
.L_x_0:
[----:B------:R-:W0:Y:S01]  /*31f0*/  LDC.64 R8, c[0x0][0x398] ;  /* 0x0000e600ff087b82 */ /* 0x000e220000000a00 */
[----:B------:R-:W-:Y:S01]  /*3200*/  MOV R0, 0x0 ;  /* 0x0000000000007802 */ /* 0x000fe20000000f00 */
[----:B------:R-:W1:Y:S01]  /*3210*/  LDCU.64 UR4, c[0x4][0x18] ;  /* 0x01000300ff0477ac */ /* 0x000e620008000a00 */
[----:B0-----:R-:W2:Y:S05]  /*3220*/  LDG.E.64 R8, desc[UR36][R8.64] ;  /* 0x0000002408087981 */ /* 0x001eaa000c1e1b00 */
[----:B------:R0:W3:Y:S01]  /*3230*/  LDC.64 R10, c[0x4][R0] ;  /* 0x01000000000a7b82 */ /* 0x0000e20000000a00 */
[----:B-1----:R-:W-:Y:S01]  /*3240*/  IMAD.U32 R4, RZ, RZ, UR4 ;  /* 0x00000004ff047e24 */ /* 0x002fe2000f8e00ff */
[----:B------:R-:W-:Y:S01]  /*3250*/  MOV R5, UR5 ;  /* 0x0000000500057c02 */ /* 0x000fe20008000f00 */
[----:B------:R-:W-:Y:S01]  /*3260*/  IMAD.MOV.U32 R6, RZ, RZ, R18 ;  /* 0x000000ffff067224 */ /* 0x000fe200078e0012 */
[----:B------:R-:W-:Y:S01]  /*3270*/  MOV R7, R2 ;  /* 0x0000000200077202 */ /* 0x000fe20000000f00 */
[----:B--23--:R0:W-:Y:S06]  /*3280*/  STL.64 [R1], R8 ;  /* 0x0000000801007387 */ /* 0x00c1ec0000100a00 */
[----:B------:R-:W-:-:S07]  /*3290*/  LEPC R20, `(.L_x_72) ;  /* 0x000000001014794e */ /* 0x000fce0000000000 */
[----:B0-----:R-:W-:Y:S05]  /*32a0*/  CALL.ABS.NOINC R10 ;  /* 0x000000000a007343 */ /* 0x001fea0003c00000 */
.L_x_72:
[----:B------:R-:W-:Y:S05]  /*32b0*/  EXIT ;  /* 0x000000000000794d */ /* 0x000fea0003800000 */
.L_x_73:
[----:B------:R-:W-:-:S00]  /*32c0*/  BRA `(.L_x_73) ;  /* 0xfffffffc00fc7947 */ /* 0x000fc0000383ffff */
[----:B------:R-:W-:-:S00]  /*32d0*/  NOP ;  /* 0x0000000000007918 */ /* 0x000fc00000000000 */
        /* <DEDUP_REMOVED lines=10> */
.L_x_142:


//--------------------- .text._Z7dkernelP4EdgeiiS0_PiPl --------------------------
	.section	.text._Z7dkernelP4EdgeiiS0_PiPl,"ax",@progbits
	.align	128
        .global         _Z7dkernelP4EdgeiiS0_PiPl
        .type           _Z7dkernelP4EdgeiiS0_PiPl,@function
        .size           _Z7dkernelP4EdgeiiS0_PiPl,(.L_x_141 - _Z7dkernelP4EdgeiiS0_PiPl)
        .other          _Z7dkernelP4EdgeiiS0_PiPl,@"STO_CUDA_ENTRY STV_DEFAULT"
_Z7dkernelP4EdgeiiS0_PiPl:
.text._Z7dkernelP4EdgeiiS0_PiPl:
[----:B------:R-:W0:Y:S01]  /*0000*/  LDC R1, c[0x0][0x37c] ;  /* 0x0000df00ff017b82 */ /* 0x000e220000000800 */
[----:B------:R-:W1:Y:S07]  /*0010*/  S2R R3, SR_TID.X ;  /* 0x0000000000037919 */ /* 0x000e6e0000002100 */
[----:B------:R-:W1:Y:S01]  /*0020*/  S2UR UR4, SR_CTAID.X ;  /* 0x00000000000479c3 */ /* 0x000e620000002500 */
[----:B------:R-:W2:Y:S07]  /*0030*/  LDCU UR38, c[0x0][0x388] ;  /* 0x00007100ff2677ac */ /* 0x000eae0008000800 */
[----:B------:R-:W1:Y:S02]  /*0040*/  LDC R22, c[0x0][0x360] ;  /* 0x0000d800ff167b82 */ /* 0x000e640000000800 */
[----:B-1----:R-:W-:-:S05]  /*0050*/  IMAD R22, R22, UR4, R3 ;  /* 0x0000000416167c24 */ /* 0x002fca000f8e0203 */
[----:B--2---:R-:W-:-:S13]  /*0060*/  ISETP.GE.AND P0, PT, R22, UR38, PT ;  /* 0x0000002616007c0c */ /* 0x004fda000bf06270 */
[----:B0-----:R-:W-:Y:S05]  /*0070*/  @P0 EXIT ;  /* 0x000000000000094d */ /* 0x001fea0003800000 */
[----:B------:R-:W-:Y:S01]  /*0080*/  ISETP.LT.AND P0, PT, RZ, UR38, PT ;  /* 0x00000026ff007c0c */ /* 0x000fe2000bf01270 */
[----:B------:R-:W-:Y:S01]  /*0090*/  BSSY.RECONVERGENT B8, `(.L_x_74) ;  /* 0x00003e4000087945 */ /* 0x000fe20003800200 */
[----:B------:R-:W0:Y:S02]  /*00a0*/  LDCU.64 UR36, c[0x0][0x358] ;  /* 0x00006b00ff2477ac */ /* 0x000e240008000a00 */
[----:B------:R-:W-:Y:S01]  /*00b0*/  ISETP.EQ.AND P0, PT, R3, RZ, P0 ;  /* 0x000000ff0300720c */ /* 0x000fe20000702270 */
[----:B------:R-:W-:-:S03]  /*00c0*/  ULOP3.LUT UR38, UR38, 0x7ffffffc, URZ, 0xc0, !UPT ;  /* 0x7ffffffc26267892 */ /* 0x000fc6000f8ec0ff */
[----:B------:R-:W-:-:S09]  /*00d0*/  P2R R24, PR, RZ, 0x1 ;  /* 0x00000001ff187803 */ /* 0x000fd20000000000 */
.L_x_133:
[----:B------:R-:W1:Y:S02]  /*00e0*/  LDCU UR4, c[0x0][0x38c] ;  /* 0x00007180ff0477ac */ /* 0x000e640008000800 */
[----:B-1----:R-:W-:-:S09]  /*00f0*/  UISETP.GE.AND UP0, UPT, UR4, 0x1, UPT ;  /* 0x000000010400788c */ /* 0x002fd2000bf06270 */
[----:B------:R-:W-:Y:S05]  /*0100*/  BRA.U !UP0, `(.L_x_75) ;  /* 0x00000019080c7547 */ /* 0x000fea000b800000 */
[----:B------:R-:W-:Y:S01]  /*0110*/  UISETP.GE.U32.AND UP0, UPT, UR4, 0x4, UPT ;  /* 0x000000040400788c */ /* 0x000fe2000bf06070 */
[----:B------:R-:W-:-:S08]  /*0120*/  IMAD.MOV.U32 R26, RZ, RZ, RZ ;  /* 0x000000ffff1a7224 */ /* 0x000fd000078e00ff */
[----:B------:R-:W-:Y:S05]  /*0130*/  BRA.U !UP0, `(.L_x_76) ;  /* 0x0000000d08887547 */ /* 0x000fea000b800000 */
[----:B------:R-:W1:Y:S01]  /*0140*/  LDC R2, c[0x0][0x38c] ;  /* 0x0000e300ff027b82 */ /* 0x000e620000000800 */
[----:B------:R-:W2:Y:S01]  /*0150*/  LDCU.64 UR4, c[0x0][0x380] ;  /* 0x00007000ff0477ac */ /* 0x000ea20008000a00 */
[----:B------:R-:W-:Y:S01]  /*0160*/  BSSY.RECONVERGENT B7, `(.L_x_77) ;  /* 0x00000de000077945 */ /* 0x000fe20003800200 */
[----:B--2---:R-:W-:-:S04]  /*0170*/  UIADD3 UR4, UP0, UPT, UR4, 0x18, URZ ;  /* 0x0000001804047890 */ /* 0x004fc8000ff1e0ff */
[----:B------:R-:W-:Y:S01]  /*0180*/  UIADD3.X UR5, UPT, UPT, URZ, UR5, URZ, UP0, !UPT ;  /* 0x00000005ff057290 */ /* 0x000fe200087fe4ff */
[----:B-1----:R-:W-:Y:S01]  /*0190*/  LOP3.LUT R2, R2, 0x7ffffffc, RZ, 0xc0, !PT ;  /* 0x7ffffffc02027812 */ /* 0x002fe200078ec0ff */
[----:B------:R-:W-:-:S04]  /*01a0*/  IMAD.U32 R28, RZ, RZ, UR4 ;  /* 0x00000004ff1c7e24 */ /* 0x000fc8000f8e00ff */
[----:B------:R-:W-:Y:S02]  /*01b0*/  IMAD.MOV R16, RZ, RZ, -R2 ;  /* 0x000000ffff107224 */ /* 0x000fe400078e0a02 */
[----:B------:R-:W-:-:S07]  /*01c0*/  IMAD.U32 R29, RZ, RZ, UR5 ;  /* 0x00000005ff1d7e24 */ /* 0x000fce000f8e00ff */
.L_x_102:
[----:B------:R-:W1:Y:S01]  /*01d0*/  LDCU.64 UR4, c[0x0][0x398] ;  /* 0x00007300ff0477ac */ /* 0x000e620008000a00 */
[----:B------:R-:W-:Y:S01]  /*01e0*/  VIADD R16, R16, 0x4 ;  /* 0x0000000410107836 */ /* 0x000fe20000000000 */
[----:B------:R-:W-:Y:S01]  /*01f0*/  MOV R20, 0x270 ;  /* 0x0000027000147802 */ /* 0x000fe20000000f00 */
[----:B------:R-:W-:Y:S02]  /*0200*/  IMAD.MOV.U32 R6, RZ, RZ, R22 ;  /* 0x000000ffff067224 */ /* 0x000fe400078e0016 */
[----:B------:R-:W-:Y:S01]  /*0210*/  IMAD.MOV.U32 R21, RZ, RZ, 0x0 ;  /* 0x00000000ff157424 */ /* 0x000fe200078e00ff */
[----:B------:R-:W-:-:S04]  /*0220*/  ISETP.NE.AND P0, PT, R16, RZ, PT ;  /* 0x000000ff1000720c */ /* 0x000fc80003f05270 */
[----:B------:R-:W-:Y:S01]  /*0230*/  P2R R18, PR, RZ, 0x1 ;  /* 0x00000001ff127803 */ /* 0x000fe20000000000 */
[----:B-1----:R-:W-:Y:S01]  /*0240*/  IMAD.U32 R4, RZ, RZ, UR4 ;  /* 0x00000004ff047e24 */ /* 0x002fe2000f8e00ff */
[----:B0-----:R-:W-:-:S07]  /*0250*/  MOV R5, UR5 ;  /* 0x0000000500057c02 */ /* 0x001fce0008000f00 */
[----:B0-----:R-:W-:Y:S05]  /*0260*/  CALL.REL.NOINC `($_Z7dkernelP4EdgeiiS0_PiPl$_Z7findAllPii) ;  /* 0x0000003c00207944 */ /* 0x001fea0003c00000 */
[----:B------:R-:W2:Y:S01]  /*0270*/  LDG.E R3, desc[UR36][R28.64+-0x14] ;  /* 0xffffec241c037981 */ /* 0x000ea2000c1e1900 */
[----:B------:R-:W-:Y:S04]  /*0280*/  BSSY.RECONVERGENT B6, `(.L_x_78) ;  /* 0x000002b000067945 */ /* 0x000fe80003800200 */
[----:B------:R-:W-:Y:S01]  /*0290*/  BSSY.RELIABLE B0, `(.L_x_79) ;  /* 0x0000007000007945 */ /* 0x000fe20003800100 */
[----:B--2---:R-:W-:-:S13]  /*02a0*/  ISETP.NE.AND P0, PT, R3, R22, PT ;  /* 0x000000160300720c */ /* 0x004fda0003f05270 */
[----:B------:R-:W-:Y:S05]  /*02b0*/  @!P0 BRA `(.L_x_80) ;  /* 0x0000000000108947 */ /* 0x000fea0003800000 */
[----:B------:R-:W2:Y:S02]  /*02c0*/  LDG.E R3, desc[UR36][R28.64+-0x18] ;  /* 0xffffe8241c037981 */ /* 0x000ea4000c1e1900 */
[----:B--2---:R-:W-:-:S13]  /*02d0*/  ISETP.NE.AND P0, PT, R3, R22, PT ;  /* 0x000000160300720c */ /* 0x004fda0003f05270 */
[----:B------:R-:W-:Y:S05]  /*02e0*/  @P0 BREAK.RELIABLE B0 ;  /* 0x0000000000000942 */ /* 0x000fea0003800100 */
[----:B------:R-:W-:Y:S05]  /*02f0*/  @P0 BRA `(.L_x_81) ;  /* 0x00000000008c0947 */ /* 0x000fea0003800000 */
.L_x_80:
[----:B------:R-:W-:Y:S05]  /*0300*/  BSYNC.RELIABLE B0 ;  /* 0x0000000000007941 */ /* 0x000fea0003800100 */
.L_x_79:
[----:B------:R-:W0:Y:S02]  /*0310*/  LDC.64 R26, c[0x0][0x390] ;  /* 0x0000e400ff1a7b82 */ /* 0x000e240000000a00 */
[----:B0-----:R-:W-:-:S05]  /*0320*/  IMAD.WIDE R26, R4, 0xc, R26 ;  /* 0x0000000c041a7825 */ /* 0x001fca00078e021a */
[----:B------:R-:W2:Y:S01]  /*0330*/  LDG.E R3, desc[UR36][R26.64+0x8] ;  /* 0x000008241a037981 */ /* 0x000ea2000c1e1900 */
[----:B------:R-:W-:Y:S01]  /*0340*/  BSSY.RELIABLE B0, `(.L_x_82) ;  /* 0x0000007000007945 */ /* 0x000fe20003800100 */
[----:B--2---:R-:W-:-:S13]  /*0350*/  ISETP.NE.AND P0, PT, R3, RZ, PT ;  /* 0x000000ff0300720c */ /* 0x004fda0003f05270 */
[----:B------:R-:W-:Y:S05]  /*0360*/  @!P0 BRA `(.L_x_83) ;  /* 0x0000000000108947 */ /* 0x000fea0003800000 */
[----:B------:R-:W2:Y:S02]  /*0370*/  LDG.E R0, desc[UR36][R28.64+-0x10] ;  /* 0xfffff0241c007981 */ /* 0x000ea4000c1e1900 */
[----:B--2---:R-:W-:-:S13]  /*0380*/  ISETP.GT.AND P0, PT, R3, R0, PT ;  /* 0x000000000300720c */ /* 0x004fda0003f04270 */
[----:B------:R-:W-:Y:S05]  /*0390*/  @!P0 BREAK.RELIABLE B0 ;  /* 0x0000000000008942 */ /* 0x000fea0003800100 */
[----:B------:R-:W-:Y:S05]  /*03a0*/  @!P0 BRA `(.L_x_81) ;  /* 0x0000000000608947 */ /* 0x000fea0003800000 */
.L_x_83:
[----:B------:R-:W-:Y:S05]  /*03b0*/  BSYNC.RELIABLE B0 ;  /* 0x0000000000007941 */ /* 0x000fea0003800100 */
.L_x_82:
[----:B------:R0:W5:Y:S01]  /*03c0*/  LDG.E R6, desc[UR36][R28.64+-0x18] ;  /* 0xffffe8241c067981 */ /* 0x000162000c1e1900 */
[----:B------:R-:W1:Y:S01]  /*03d0*/  LDCU.64 UR4, c[0x0][0x398] ;  /* 0x00007300ff0477ac */ /* 0x000e620008000a00 */
[----:B------:R-:W-:Y:S01]  /*03e0*/  MOV R20, 0x430 ;  /* 0x0000043000147802 */ /* 0x000fe20000000f00 */
[----:B------:R-:W-:Y:S02]  /*03f0*/  IMAD.MOV.U32 R21, RZ, RZ, 0x0 ;  /* 0x00000000ff157424 */ /* 0x000fe400078e00ff */
[----:B-1----:R-:W-:Y:S02]  /*0400*/  IMAD.U32 R4, RZ, RZ, UR4 ;  /* 0x00000004ff047e24 */ /* 0x002fe4000f8e00ff */
[----:B0-----:R-:W-:-:S07]  /*0410*/  IMAD.U32 R5, RZ, RZ, UR5 ;  /* 0x00000005ff057e24 */ /* 0x001fce000f8e00ff */
[----:B-----5:R-:W-:Y:S05]  /*0420*/  CALL.REL.NOINC `($_Z7dkernelP4EdgeiiS0_PiPl$_Z7findAllPii) ;  /* 0x0000003800b07944 */ /* 0x020fea0003c00000 */
[----:B------:R0:W5:Y:S01]  /*0430*/  LDG.E R6, desc[UR36][R28.64+-0x14] ;  /* 0xffffec241c067981 */ /* 0x000162000c1e1900 */
[----:B------:R-:W1:Y:S01]  /*0440*/  LDCU.64 UR4, c[0x0][0x398] ;  /* 0x00007300ff0477ac */ /* 0x000e620008000a00 */
[----:B------:R-:W-:Y:S01]  /*0450*/  MOV R17, R4 ;  /* 0x0000000400117202 */ /* 0x000fe20000000f00 */
[----:B------:R-:W-:Y:S01]  /*0460*/  IMAD.MOV.U32 R21, RZ, RZ, 0x0 ;  /* 0x00000000ff157424 */ /* 0x000fe200078e00ff */
[----:B------:R-:W-:Y:S01]  /*0470*/  MOV R20, 0x4b0 ;  /* 0x000004b000147802 */ /* 0x000fe20000000f00 */
[----:B-1----:R-:W-:Y:S02]  /*0480*/  IMAD.U32 R4, RZ, RZ, UR4 ;  /* 0x00000004ff047e24 */ /* 0x002fe4000f8e00ff */
[----:B0-----:R-:W-:-:S07]  /*0490*/  IMAD.U32 R5, RZ, RZ, UR5 ;  /* 0x00000005ff057e24 */ /* 0x001fce000f8e00ff */
[----:B-----5:R-:W-:Y:S05]  /*04a0*/  CALL.REL.NOINC `($_Z7dkernelP4EdgeiiS0_PiPl$_Z7findAllPii) ;  /* 0x0000003800907944 */ /* 0x020fea0003c00000 */
[----:B------:R-:W-:-:S13]  /*04b0*/  ISETP.NE.AND P0, PT, R17, R4, PT ;  /* 0x000000041100720c */ /* 0x000fda0003f05270 */
[----:B------:R-:W-:Y:S05]  /*04c0*/  @!P0 BRA `(.L_x_81) ;  /* 0x0000000000188947 */ /* 0x000fea0003800000 */
[----:B------:R-:W2:Y:S04]  /*04d0*/  LDG.E R3, desc[UR36][R28.64+-0x18] ;  /* 0xffffe8241c037981 */ /* 0x000ea8000c1e1900 */
[----:B--2---:R0:W-:Y:S04]  /*04e0*/  STG.E desc[UR36][R26.64], R3 ;  /* 0x000000031a007986 */ /* 0x0041e8000c101924 */
[----:B------:R-:W2:Y:S04]  /*04f0*/  LDG.E R5, desc[UR36][R28.64+-0x14] ;  /* 0xffffec241c057981 */ /* 0x000ea8000c1e1900 */
[----:B--2---:R0:W-:Y:S04]  /*0500*/  STG.E desc[UR36][R26.64+0x4], R5 ;  /* 0x000004051a007986 */ /* 0x0041e8000c101924 */
[----:B------:R-:W2:Y:S04]  /*0510*/  LDG.E R7, desc[UR36][R28.64+-0x10] ;  /* 0xfffff0241c077981 */ /* 0x000ea8000c1e1900 */
[----:B--2---:R0:W-:Y:S02]  /*0520*/  STG.E desc[UR36][R26.64+0x8], R7 ;  /* 0x000008071a007986 */ /* 0x0041e4000c101924 */
.L_x_81:
[----:B------:R-:W-:Y:S05]  /*0530*/  BSYNC.RECONVERGENT B6 ;  /* 0x0000000000067941 */ /* 0x000fea0003800200 */
.L_x_78:
[----:B------:R-:W1:Y:S01]  /*0540*/  LDCU.64 UR4, c[0x0][0x398] ;  /* 0x00007300ff0477ac */ /* 0x000e620008000a00 */
[----:B------:R-:W-:Y:S01]  /*0550*/  IMAD.MOV.U32 R6, RZ, RZ, R22 ;  /* 0x000000ffff067224 */ /* 0x000fe200078e0016 */
[----:B------:R-:W-:Y:S01]  /*0560*/  MOV R20, 0x5b0 ;  /* 0x000005b000147802 */ /* 0x000fe20000000f00 */
[----:B------:R-:W-:Y:S02]  /*0570*/  IMAD.MOV.U32 R21, RZ, RZ, 0x0 ;  /* 0x00000000ff157424 */ /* 0x000fe400078e00ff */
[----:B-1----:R-:W-:Y:S01]  /*0580*/  IMAD.U32 R4, RZ, RZ, UR4 ;  /* 0x00000004ff047e24 */ /* 0x002fe2000f8e00ff */
[----:B0-----:R-:W-:-:S07]  /*0590*/  MOV R5, UR5 ;  /* 0x0000000500057c02 */ /* 0x001fce0008000f00 */
[----:B------:R-:W-:Y:S05]  /*05a0*/  CALL.REL.NOINC `($_Z7dkernelP4EdgeiiS0_PiPl$_Z7findAllPii) ;  /* 0x0000003800507944 */ /* 0x000fea0003c00000 */
        /* <DEDUP_REMOVED lines=9> */
.L_x_86:
[----:B------:R-:W-:Y:S05]  /*0640*/  BSYNC.RELIABLE B0 ;  /* 0x0000000000007941 */ /* 0x000fea0003800100 */
.L_x_85:
        /* <DEDUP_REMOVED lines=10> */
.L_x_89:
[----:B------:R-:W-:Y:S05]  /*06f0*/  BSYNC.RELIABLE B0 ;  /* 0x0000000000007941 */ /* 0x000fea0003800100 */
.L_x_88:
        /* <DEDUP_REMOVED lines=9> */
[----:B------:R-:W-:Y:S01]  /*0790*/  IMAD.MOV.U32 R17, RZ, RZ, R4 ;  /* 0x000000ffff117224 */ /* 0x000fe200078e0004 */
[----:B------:R-:W-:Y:S01]  /*07a0*/  MOV R20, 0x7f0 ;  /* 0x000007f000147802 */ /* 0x000fe20000000f00 */
[----:B------:R-:W-:Y:S01]  /*07b0*/  IMAD.MOV.U32 R21, RZ, RZ, 0x0 ;  /* 0x00000000ff157424 */ /* 0x000fe200078e00ff */
[----:B-1----:R-:W-:Y:S01]  /*07c0*/  MOV R4, UR4 ;  /* 0x0000000400047c02 */ /* 0x002fe20008000f00 */
        /* <DEDUP_REMOVED lines=10> */
.L_x_87:
[----:B------:R-:W-:Y:S05]  /*0870*/  BSYNC.RECONVERGENT B6 ;  /* 0x0000000000067941 */ /* 0x000fea0003800200 */
.L_x_84:
[----:B------:R-:W1:Y:S01]  /*0880*/  LDCU.64 UR4, c[0x0][0x398] ;  /* 0x00007300ff0477ac */ /* 0x000e620008000a00 */
[----:B------:R-:W-:Y:S02]  /*0890*/  HFMA2 R21, -RZ, RZ, 0, 0 ;  /* 0x00000000ff157431 */ /* 0x000fe400000001ff */
[----:B------:R-:W-:Y:S01]  /*08a0*/  IMAD.MOV.U32 R6, RZ, RZ, R22 ;  /* 0x000000ffff067224 */ /* 0x000fe200078e0016 */
[----:B------:R-:W-:Y:S01]  /*08b0*/  MOV R20, 0x8f0 ;  /* 0x000008f000147802 */ /* 0x000fe20000000f00 */
[----:B-1----:R-:W-:Y:S02]  /*08c0*/  IMAD.U32 R4, RZ, RZ, UR4 ;  /* 0x00000004ff047e24 */ /* 0x002fe4000f8e00ff */
[----:B0-----:R-:W-:-:S07]  /*08d0*/  IMAD.U32 R5, RZ, RZ, UR5 ;  /* 0x00000005ff057e24 */ /* 0x001fce000f8e00ff */
        /* <DEDUP_REMOVED lines=10> */
.L_x_92:
[----:B------:R-:W-:Y:S05]  /*0980*/  BSYNC.RELIABLE B0 ;  /* 0x0000000000007941 */ /* 0x000fea0003800100 */
.L_x_91:
        /* <DEDUP_REMOVED lines=10> */
.L_x_95:
[----:B------:R-:W-:Y:S05]  /*0a30*/  BSYNC.RELIABLE B0 ;  /* 0x0000000000007941 */ /* 0x000fea0003800100 */
.L_x_94:
        /* <DEDUP_REMOVED lines=11> */
[----:B------:R-:W-:Y:S02]  /*0af0*/  IMAD.MOV.U32 R21, RZ, RZ, 0x0 ;  /* 0x00000000ff157424 */ /* 0x000fe400078e00ff */
[----:B-1----:R-:W-:Y:S01]  /*0b00*/  IMAD.U32 R4, RZ, RZ, UR4 ;  /* 0x00000004ff047e24 */ /* 0x002fe2000f8e00ff */
[----:B0-----:R-:W-:-:S07]  /*0b10*/  MOV R5, UR5 ;  /* 0x0000000500057c02 */ /* 0x001fce0008000f00 */
        /* <DEDUP_REMOVED lines=9> */
.L_x_93:
[----:B------:R-:W-:Y:S05]  /*0bb0*/  BSYNC.RECONVERGENT B6 ;  /* 0x0000000000067941 */ /* 0x000fea0003800200 */
.L_x_90:
[----:B------:R-:W1:Y:S01]  /*0bc0*/  LDCU.64 UR4, c[0x0][0x398] ;  /* 0x00007300ff0477ac */ /* 0x000e620008000a00 */
[----:B------:R-:W-:Y:S01]  /*0bd0*/  IMAD.MOV.U32 R6, RZ, RZ, R22 ;  /* 0x000000ffff067224 */ /* 0x000fe200078e0016 */
[----:B------:R-:W-:Y:S01]  /*0be0*/  MOV R20, 0xc30 ;  /* 0x00000c3000147802 */ /* 0x000fe20000000f00 */
[----:B------:R-:W-:Y:S02]  /*0bf0*/  IMAD.MOV.U32 R21, RZ, RZ, 0x0 ;  /* 0x00000000ff157424 */ /* 0x000fe400078e00ff */
        /* <DEDUP_REMOVED lines=12> */
.L_x_98:
[----:B------:R-:W-:Y:S05]  /*0cc0*/  BSYNC.RELIABLE B0 ;  /* 0x0000000000007941 */ /* 0x000fea0003800100 */
.L_x_97:
        /* <DEDUP_REMOVED lines=10> */
.L_x_101:
[----:B------:R-:W-:Y:S05]  /*0d70*/  BSYNC.RELIABLE B0 ;  /* 0x0000000000007941 */ /* 0x000fea0003800100 */
.L_x_100:
[----:B------:R0:W5:Y:S01]  /*0d80*/  LDG.E R6, desc[UR36][R28.64+0xc] ;  /* 0x00000c241c067981 */ /* 0x000162000c1e1900 */
[----:B------:R-:W1:Y:S01]  /*0d90*/  LDCU.64 UR4, c[0x0][0x398] ;  /* 0x00007300ff0477ac */ /* 0x000e620008000a00 */
[----:B------:R-:W-:Y:S01]  /*0da0*/  MOV R20, 0xdf0 ;  /* 0x00000df000147802 */ /* 0x000fe20000000f00 */
[----:B------:R-:W-:Y:S01]  /*0db0*/  IMAD.MOV.U32 R21, RZ, RZ, 0x0 ;  /* 0x00000000ff157424 */ /* 0x000fe200078e00ff */
[----:B-1----:R-:W-:Y:S01]  /*0dc0*/  MOV R4, UR4 ;  /* 0x0000000400047c02 */ /* 0x002fe20008000f00 */
[----:B0-----:R-:W-:-:S07]  /*0dd0*/  IMAD.U32 R5, RZ, RZ, UR5 ;  /* 0x00000005ff057e24 */ /* 0x001fce000f8e00ff */
[----:B-----5:R-:W-:Y:S05]  /*0de0*/  CALL.REL.NOINC `($_Z7dkernelP4EdgeiiS0_PiPl$_Z7findAllPii) ;  /* 0x0000003000407944 */ /* 0x020fea0003c00000 */
[----:B------:R0:W5:Y:S01]  /*0df0*/  LDG.E R6, desc[UR36][R28.64+0x10] ;  /* 0x000010241c067981 */ /* 0x000162000c1e1900 */
[----:B------:R-:W1:Y:S01]  /*0e00*/  LDCU.64 UR4, c[0x0][0x398] ;  /* 0x00007300ff0477ac */ /* 0x000e620008000a00 */
[----:B------:R-:W-:Y:S01]  /*0e10*/  IMAD.MOV.U32 R17, RZ, RZ, R4 ;  /* 0x000000ffff117224 */ /* 0x000fe200078e0004 */
[----:B------:R-:W-:Y:S02]  /*0e20*/  MOV R20, 0xe70 ;  /* 0x00000e7000147802 */ /* 0x000fe40000000f00 */
        /* <DEDUP_REMOVED lines=12> */
.L_x_99:
[----:B------:R-:W-:Y:S05]  /*0ef0*/  BSYNC.RECONVERGENT B6 ;  /* 0x0000000000067941 */ /* 0x000fea0003800200 */
.L_x_96:
[----:B------:R-:W-:Y:S02]  /*0f00*/  ISETP.NE.AND P1, PT, R18, RZ, PT ;  /* 0x000000ff1200720c */ /* 0x000fe40003f25270 */
[----:B------:R-:W-:-:S05]  /*0f10*/  IADD3 R28, P0, PT, R28, 0x30, RZ ;  /* 0x000000301c1c7810 */ /* 0x000fca0007f1e0ff */
[----:B------:R-:W-:-:S06]  /*0f20*/  IMAD.X R29, RZ, RZ, R29, P0 ;  /* 0x000000ffff1d7224 */ /* 0x000fcc00000e061d */
[----:B------:R-:W-:Y:S05]  /*0f30*/  @P1 BRA `(.L_x_102) ;  /* 0xfffffff000a41947 */ /* 0x000fea000383ffff */
[----:B------:R-:W-:Y:S05]  /*0f40*/  BSYNC.RECONVERGENT B7 ;  /* 0x0000000000077941 */ /* 0x000fea0003800200 */
.L_x_77:
[----:B0-----:R-:W-:-:S07]  /*0f50*/  IMAD.MOV.U32 R26, RZ, RZ, R2 ;  /* 0x000000ffff1a7224 */ /* 0x001fce00078e0002 */
.L_x_76:
[----:B------:R-:W1:Y:S02]  /*0f60*/  LDC R2, c[0x0][0x38c] ;  /* 0x0000e300ff027b82 */ /* 0x000e640000000800 */
[----:B-1----:R-:W-:-:S04]  /*0f70*/  LOP3.LUT R2, R2, 0x3, RZ, 0xc0, !PT ;  /* 0x0000000302027812 */ /* 0x002fc800078ec0ff */
[----:B------:R-:W-:-:S13]  /*0f80*/  ISETP.NE.AND P0, PT, R2, RZ, PT ;  /* 0x000000ff0200720c */ /* 0x000fda0003f05270 */
[----:B------:R-:W-:Y:S05]  /*0f90*/  @!P0 BRA `(.L_x_75) ;  /* 0x0000000800688947 */ /* 0x000fea0003800000 */
[----:B------:R-:W1:Y:S01]  /*0fa0*/  LDCU.64 UR4, c[0x0][0x398] ;  /* 0x00007300ff0477ac */ /* 0x000e620008000a00 */
[----:B------:R-:W-:Y:S02]  /*0fb0*/  HFMA2 R21, -RZ, RZ, 0, 0 ;  /* 0x00000000ff157431 */ /* 0x000fe400000001ff */
[----:B------:R-:W-:Y:S01]  /*0fc0*/  IMAD.MOV.U32 R6, RZ, RZ, R22 ;  /* 0x000000ffff067224 */ /* 0x000fe200078e0016 */
[----:B------:R-:W-:Y:S01]  /*0fd0*/  MOV R20, 0x1010 ;  /* 0x0000101000147802 */ /* 0x000fe20000000f00 */
[----:B-1----:R-:W-:Y:S02]  /*0fe0*/  IMAD.U32 R4, RZ, RZ, UR4 ;  /* 0x00000004ff047e24 */ /* 0x002fe4000f8e00ff */
[----:B------:R-:W-:-:S07]  /*0ff0*/  IMAD.U32 R5, RZ, RZ, UR5 ;  /* 0x00000005ff057e24 */ /* 0x000fce000f8e00ff */
[----:B0-----:R-:W-:Y:S05]  /*1000*/  CALL.REL.NOINC `($_Z7dkernelP4EdgeiiS0_PiPl$_Z7findAllPii) ;  /* 0x0000002c00b87944 */ /* 0x001fea0003c00000 */
[----:B------:R-:W0:Y:S02]  /*1010*/  LDC.64 R6, c[0x0][0x380] ;  /* 0x0000e000ff067b82 */ /* 0x000e240000000a00 */
[----:B0-----:R-:W-:-:S05]  /*1020*/  IMAD.WIDE.U32 R26, R26, 0xc, R6 ;  /* 0x0000000c1a1a7825 */ /* 0x001fca00078e0006 */
        /* <DEDUP_REMOVED lines=9> */
.L_x_105:
[----:B------:R-:W-:Y:S05]  /*10c0*/  BSYNC.RELIABLE B0 ;  /* 0x0000000000007941 */ /* 0x000fea0003800100 */
.L_x_104:
        /* <DEDUP_REMOVED lines=10> */
.L_x_108:
[----:B------:R-:W-:Y:S05]  /*1170*/  BSYNC.RELIABLE B0 ;  /* 0x0000000000007941 */ /* 0x000fea0003800100 */
.L_x_107:
        /* <DEDUP_REMOVED lines=23> */
.L_x_106:
[----:B------:R-:W-:Y:S05]  /*12f0*/  BSYNC.RECONVERGENT B6 ;  /* 0x0000000000067941 */ /* 0x000fea0003800200 */
.L_x_103:
[----:B------:R-:W-:-:S13]  /*1300*/  ISETP.NE.AND P0, PT, R2, 0x1, PT ;  /* 0x000000010200780c */ /* 0x000fda0003f05270 */
[----:B------:R-:W-:Y:S05]  /*1310*/  @!P0 BRA `(.L_x_75) ;  /* 0x0000000400888947 */ /* 0x000fea0003800000 */
        /* <DEDUP_REMOVED lines=16> */
.L_x_111:
[----:B------:R-:W-:Y:S05]  /*1420*/  BSYNC.RELIABLE B0 ;  /* 0x0000000000007941 */ /* 0x000fea0003800100 */
.L_x_110:
        /* <DEDUP_REMOVED lines=10> */
.L_x_114:
[----:B------:R-:W-:Y:S05]  /*14d0*/  BSYNC.RELIABLE B0 ;  /* 0x0000000000007941 */ /* 0x000fea0003800100 */
.L_x_113:
        /* <DEDUP_REMOVED lines=23> */
.L_x_112:
[----:B------:R-:W-:Y:S05]  /*1650*/  BSYNC.RECONVERGENT B6 ;  /* 0x0000000000067941 */ /* 0x000fea0003800200 */
.L_x_109:
        /* <DEDUP_REMOVED lines=9> */
[----:B------:R-:W2:Y:S02]  /*16f0*/  LDG.E R3, desc[UR36][R26.64+0x1c] ;  /* 0x00001c241a037981 */ /* 0x000ea4000c1e1900 */
[----:B--2---:R-:W-:-:S13]  /*1700*/  ISETP.NE.AND P0, PT, R3, R22, PT ;  /* 0x000000160300720c */ /* 0x004fda0003f05270 */
[----:B------:R-:W-:Y:S05]  /*1710*/  @!P0 BRA `(.L_x_115) ;  /* 0x00000000000c8947 */ /* 0x000fea0003800000 */
[----:B------:R-:W2:Y:S02]  /*1720*/  LDG.E R3, desc[UR36][R26.64+0x18] ;  /* 0x000018241a037981 */ /* 0x000ea4000c1e1900 */
[----:B--2---:R-:W-:-:S13]  /*1730*/  ISETP.NE.AND P0, PT, R3, R22, PT ;  /* 0x000000160300720c */ /* 0x004fda0003f05270 */
[----:B------:R-:W-:Y:S05]  /*1740*/  @P0 BRA `(.L_x_75) ;  /* 0x00000000007c0947 */ /* 0x000fea0003800000 */
.L_x_115:
[----:B------:R-:W0:Y:S02]  /*1750*/  LDC.64 R18, c[0x0][0x390] ;  /* 0x0000e400ff127b82 */ /* 0x000e240000000a00 */
[----:B0-----:R-:W-:-:S05]  /*1760*/  IMAD.WIDE R18, R4, 0xc, R18 ;  /* 0x0000000c04127825 */ /* 0x001fca00078e0212 */
[----:B------:R-:W2:Y:S02]  /*1770*/  LDG.E R3, desc[UR36][R18.64+0x8] ;  /* 0x0000082412037981 */ /* 0x000ea4000c1e1900 */
[----:B--2---:R-:W-:-:S13]  /*1780*/  ISETP.NE.AND P0, PT, R3, RZ, PT ;  /* 0x000000ff0300720c */ /* 0x004fda0003f05270 */
[----:B------:R-:W-:Y:S05]  /*1790*/  @!P0 BRA `(.L_x_116) ;  /* 0x00000000000c8947 */ /* 0x000fea0003800000 */
[----:B------:R-:W2:Y:S02]  /*17a0*/  LDG.E R0, desc[UR36][R26.64+0x20] ;  /* 0x000020241a007981 */ /* 0x000ea4000c1e1900 */
[----:B--2---:R-:W-:-:S13]  /*17b0*/  ISETP.GT.AND P0, PT, R3, R0, PT ;  /* 0x000000000300720c */ /* 0x004fda0003f04270 */
[----:B------:R-:W-:Y:S05]  /*17c0*/  @!P0 BRA `(.L_x_75) ;  /* 0x00000000005c8947 */ /* 0x000fea0003800000 */
.L_x_116:
[----:B------:R0:W5:Y:S01]  /*17d0*/  LDG.E R6, desc[UR36][R26.64+0x18] ;  /* 0x000018241a067981 */ /* 0x000162000c1e1900 */
[----:B------:R-:W1:Y:S01]  /*17e0*/  LDCU.64 UR4, c[0x0][0x398] ;  /* 0x00007300ff0477ac */ /* 0x000e620008000a00 */
[----:B------:R-:W-:Y:S01]  /*17f0*/  MOV R20, 0x1840 ;  /* 0x0000184000147802 */ /* 0x000fe20000000f00 */
[----:B------:R-:W-:Y:S02]  /*1800*/  IMAD.MOV.U32 R21, RZ, RZ, 0x0 ;  /* 0x00000000ff157424 */ /* 0x000fe400078e00ff */
[----:B-1----:R-:W-:Y:S01]  /*1810*/  IMAD.U32 R4, RZ, RZ, UR4 ;  /* 0x00000004ff047e24 */ /* 0x002fe2000f8e00ff */
[----:B0-----:R-:W-:-:S07]  /*1820*/  MOV R5, UR5 ;  /* 0x0000000500057c02 */ /* 0x001fce0008000f00 */
[----:B-----5:R-:W-:Y:S05]  /*1830*/  CALL.REL.NOINC `($_Z7dkernelP4EdgeiiS0_PiPl$_Z7findAllPii) ;  /* 0x0000002400ac7944 */ /* 0x020fea0003c00000 */
[----:B------:R0:W5:Y:S01]  /*1840*/  LDG.E R6, desc[UR36][R26.64+0x1c] ;  /* 0x00001c241a067981 */ /* 0x000162000c1e1900 */
[----:B------:R-:W1:Y:S01]  /*1850*/  LDCU.64 UR4, c[0x0][0x398] ;  /* 0x00007300ff0477ac */ /* 0x000e620008000a00 */
[----:B------:R-:W-:Y:S01]  /*1860*/  IMAD.MOV.U32 R17, RZ, RZ, R4 ;  /* 0x000000ffff117224 */ /* 0x000fe200078e0004 */
[----:B------:R-:W-:Y:S01]  /*1870*/  MOV R20, 0x18c0 ;  /* 0x000018c000147802 */ /* 0x000fe20000000f00 */
[----:B------:R-:W-:Y:S02]  /*1880*/  IMAD.MOV.U32 R21, RZ, RZ, 0x0 ;  /* 0x00000000ff157424 */ /* 0x000fe400078e00ff */
        /* <DEDUP_REMOVED lines=11> */
.L_x_75:
[----:B------:R-:W-:Y:S01]  /*1940*/  ISETP.NE.AND P0, PT, R24, RZ, PT ;  /* 0x000000ff1800720c */ /* 0x000fe20003f05270 */
[----:B------:R-:W-:Y:S05]  /*1950*/  WARPSYNC.ALL ;  /* 0x0000000000007948 */ /* 0x000fea0003800000 */
[----:B------:R-:W-:Y:S07]  /*1960*/  BAR.SYNC.DEFER_BLOCKING 0x0 ;  /* 0x0000000000007b1d */ /* 0x000fee0000010000 */
[----:B------:R-:W-:Y:S05]  /*1970*/  @!P0 BRA `(.L_x_117) ;  /* 0x0000002000c88947 */ /* 0x000fea0003800000 */
[----:B------:R-:W2:Y:S01]  /*1980*/  LDCU UR4, c[0x0][0x388] ;  /* 0x00007100ff0477ac */ /* 0x000ea20008000800 */
[----:B01----:R-:W-:Y:S01]  /*1990*/  HFMA2 R3, -RZ, RZ, 0, 0 ;  /* 0x00000000ff037431 */ /* 0x003fe200000001ff */
[----:B--2---:R-:W-:-:S09]  /*19a0*/  UISETP.GE.U32.AND UP0, UPT, UR4, 0x4, UPT ;  /* 0x000000040400788c */ /* 0x004fd2000bf06070 */
[----:B------:R-:W-:Y:S05]  /*19b0*/  BRA.U !UP0, `(.L_x_118) ;  /* 0x0000001108f87547 */ /* 0x000fea000b800000 */
[----:B------:R-:W-:-:S07]  /*19c0*/  IMAD.MOV.U32 R18, RZ, RZ, RZ ;  /* 0x000000ffff127224 */ /* 0x000fce00078e00ff */
.L_x_127:
[----:B------:R-:W0:Y:S02]  /*19d0*/  LDC.64 R26, c[0x0][0x390] ;  /* 0x0000e400ff1a7b82 */ /* 0x000e240000000a00 */
[----:B0-----:R-:W-:-:S05]  /*19e0*/  IMAD.WIDE.U32 R26, R18, 0xc, R26 ;  /* 0x0000000c121a7825 */ /* 0x001fca00078e001a */
[----:B------:R-:W2:Y:S04]  /*19f0*/  LDG.E R17, desc[UR36][R26.64] ;  /* 0x000000241a117981 */ /* 0x000ea8000c1e1900 */
[----:B------:R0:W5:Y:S04]  /*1a00*/  LDG.E R16, desc[UR36][R26.64+0x4] ;  /* 0x000004241a107981 */ /* 0x000168000c1e1900 */
[----:B-1----:R0:W5:Y:S01]  /*1a10*/  LDG.E R2, desc[UR36][R26.64+0x8] ;  /* 0x000008241a027981 */ /* 0x002162000c1e1900 */
[----:B------:R-:W-:Y:S05]  /*1a20*/  YIELD ;  /* 0x0000000000007946 */ /* 0x000fea0003800000 */
[----:B------:R-:W1:Y:S01]  /*1a30*/  LDCU.64 UR4, c[0x0][0x398] ;  /* 0x00007300ff0477ac */ /* 0x000e620008000a00 */
[----:B------:R-:W-:Y:S01]  /*1a40*/  VIADD R18, R18, 0x4 ;  /* 0x0000000412127836 */ /* 0x000fe20000000000 */
[----:B------:R-:W-:-:S02]  /*1a50*/  MOV R20, 0x1ad0 ;  /* 0x00001ad000147802 */ /* 0x000fc40000000f00 */
[----:B------:R-:W-:Y:S02]  /*1a60*/  MOV R21, 0x0 ;  /* 0x0000000000157802 */ /* 0x000fe40000000f00 */
[----:B------:R-:W-:-:S04]  /*1a70*/  ISETP.NE.AND P0, PT, R18, UR38, PT ;  /* 0x0000002612007c0c */ /* 0x000fc8000bf05270 */
[----:B------:R-:W-:Y:S01]  /*1a80*/  P2R R23, PR, RZ, 0x1 ;  /* 0x00000001ff177803 */ /* 0x000fe20000000000 */
[----:B-1----:R-:W-:Y:S02]  /*1a90*/  IMAD.U32 R4, RZ, RZ, UR4 ;  /* 0x00000004ff047e24 */ /* 0x002fe4000f8e00ff */
[----:B------:R-:W-:Y:S02]  /*1aa0*/  IMAD.U32 R5, RZ, RZ, UR5 ;  /* 0x00000005ff057e24 */ /* 0x000fe4000f8e00ff */
[----:B0-2---:R-:W-:-:S07]  /*1ab0*/  IMAD.MOV.U32 R6, RZ, RZ, R17 ;  /* 0x000000ffff067224 */ /* 0x005fce00078e0011 */
[----:B-----5:R-:W-:Y:S05]  /*1ac0*/  CALL.REL.NOINC `($_Z7dkernelP4EdgeiiS0_PiPl$_Z7findAllPii) ;  /* 0x0000002400087944 */ /* 0x020fea0003c00000 */
[----:B------:R-:W0:Y:S01]  /*1ad0*/  LDCU.64 UR4, c[0x0][0x398] ;  /* 0x00007300ff0477ac */ /* 0x000e220008000a00 */
[----:B------:R-:W-:Y:S01]  /*1ae0*/  IMAD.MOV.U32 R19, RZ, RZ, R4 ;  /* 0x000000ffff137224 */ /* 0x000fe200078e0004 */
[----:B------:R-:W-:Y:S01]  /*1af0*/  MOV R20, 0x1b50 ;  /* 0x00001b5000147802 */ /* 0x000fe20000000f00 */
[----:B------:R-:W-:Y:S02]  /*1b00*/  IMAD.MOV.U32 R6, RZ, RZ, R16 ;  /* 0x000000ffff067224 */ /* 0x000fe400078e0010 */
[----:B------:R-:W-:Y:S02]  /*1b10*/  IMAD.MOV.U32 R21, RZ, RZ, 0x0 ;  /* 0x00000000ff157424 */ /* 0x000fe400078e00ff */
[----:B0-----:R-:W-:Y:S02]  /*1b20*/  IMAD.U32 R4, RZ, RZ, UR4 ;  /* 0x00000004ff047e24 */ /* 0x001fe4000f8e00ff */
[----:B------:R-:W-:-:S07]  /*1b30*/  IMAD.U32 R5, RZ, RZ, UR5 ;  /* 0x00000005ff057e24 */ /* 0x000fce000f8e00ff */
[----:B------:R-:W-:Y:S05]  /*1b40*/  CALL.REL.NOINC `($_Z7dkernelP4EdgeiiS0_PiPl$_Z7findAllPii) ;  /* 0x0000002000e87944 */ /* 0x000fea0003c00000 */
[----:B------:R-:W-:Y:S01]  /*1b50*/  ISETP.NE.AND P0, PT, R16, -0x1, PT ;  /* 0xffffffff1000780c */ /* 0x000fe20003f05270 */
[----:B------:R-:W-:Y:S03]  /*1b60*/  BSSY.RECONVERGENT B6, `(.L_x_119) ;  /* 0x0000039000067945 */ /* 0x000fe60003800200 */
[----:B------:R-:W-:-:S04]  /*1b70*/  ISETP.EQ.OR P0, PT, R17, -0x1, !P0 ;  /* 0xffffffff1100780c */ /* 0x000fc80004702670 */
[----:B------:R-:W-:-:S13]  /*1b80*/  ISETP.EQ.OR P0, PT, R19, R4, P0 ;  /* 0x000000041300720c */ /* 0x000fda0000702670 */
[----:B------:R-:W-:Y:S05]  /*1b90*/  @P0 BRA `(.L_x_120) ;  /* 0x0000000000d40947 */ /* 0x000fea0003800000 */
[----:B------:R-:W0:Y:S01]  /*1ba0*/  LDCU.64 UR4, c[0x0][0x398] ;  /* 0x00007300ff0477ac */ /* 0x000e220008000a00 */
[----:B------:R-:W-:Y:S01]  /*1bb0*/  MOV R6, R17 ;  /* 0x0000001100067202 */ /* 0x000fe20000000f00 */
[----:B------:R-:W-:Y:S01]  /*1bc0*/  IMAD.MOV.U32 R21, RZ, RZ, 0x0 ;  /* 0x00000000ff157424 */ /* 0x000fe200078e00ff */
[----:B------:R-:W-:Y:S01]  /*1bd0*/  MOV R20, 0x1c10 ;  /* 0x00001c1000147802 */ /* 0x000fe20000000f00 */
[----:B0-----:R-:W-:Y:S02]  /*1be0*/  IMAD.U32 R4, RZ, RZ, UR4 ;  /* 0x00000004ff047e24 */ /* 0x001fe4000f8e00ff */
[----:B------:R-:W-:-:S07]  /*1bf0*/  IMAD.U32 R5, RZ, RZ, UR5 ;  /* 0x00000005ff057e24 */ /* 0x000fce000f8e00ff */
[----:B------:R-:W-:Y:S05]  /*1c00*/  CALL.REL.NOINC `($_Z7dkernelP4EdgeiiS0_PiPl$_Z7findAllPii) ;  /* 0x0000002000b87944 */ /* 0x000fea0003c00000 */
[----:B------:R-:W0:Y:S01]  /*1c10*/  LDCU.64 UR4, c[0x0][0x398] ;  /* 0x00007300ff0477ac */ /* 0x000e220008000a00 */
[----:B------:R-:W-:Y:S01]  /*1c20*/  IMAD.MOV.U32 R17, RZ, RZ, R4 ;  /* 0x000000ffff117224 */ /* 0x000fe200078e0004 */
[----:B------:R-:W-:Y:S01]  /*1c30*/  MOV R20, 0x1c90 ;  /* 0x00001c9000147802 */ /* 0x000fe20000000f00 */
[----:B------:R-:W-:Y:S02]  /*1c40*/  IMAD.MOV.U32 R6, RZ, RZ, R16 ;  /* 0x000000ffff067224 */ /* 0x000fe400078e0010 */
[----:B------:R-:W-:Y:S01]  /*1c50*/  IMAD.MOV.U32 R21, RZ, RZ, 0x0 ;  /* 0x00000000ff157424 */ /* 0x000fe200078e00ff */
[----:B0-----:R-:W-:Y:S01]  /*1c60*/  MOV R4, UR4 ;  /* 0x0000000400047c02 */ /* 0x001fe20008000f00 */
[----:B------:R-:W-:-:S07]  /*1c70*/  IMAD.U32 R5, RZ, RZ, UR5 ;  /* 0x00000005ff057e24 */ /* 0x000fce000f8e00ff */
[----:B------:R-:W-:Y:S05]  /*1c80*/  CALL.REL.NOINC `($_Z7dkernelP4EdgeiiS0_PiPl$_Z7findAllPii) ;  /* 0x0000002000987944 */ /* 0x000fea0003c00000 */
[----:B------:R-:W0:Y:S01]  /*1c90*/  S2R R3, SR_LANEID ;  /* 0x0000000000037919 */ /* 0x000e220000000000 */
[----:B------:R-:W-:Y:S01]  /*1ca0*/  ISETP.NE.AND P0, PT, R17, R4, PT ;  /* 0x000000041100720c */ /* 0x000fe20003f05270 */
[----:B------:R-:W1:Y:S01]  /*1cb0*/  LDC.64 R6, c[0x0][0x3a0] ;  /* 0x0000e800ff067b82 */ /* 0x000e620000000a00 */
[----:B------:R-:W-:Y:S01]  /*1cc0*/  VOTEU.ANY UR4, UPT, PT ;  /* 0x0000000000047886 */ /* 0x000fe200038e0100 */
[----:B------:R-:W-:Y:S01]  /*1cd0*/  SHF.R.S32.HI R0, RZ, 0x1f, R2 ;  /* 0x0000001fff007819 */ /* 0x000fe20000011402 */
[----:B------:R-:W-:Y:S02]  /*1ce0*/  UFLO.U32 UR5, UR4 ;  /* 0x00000004000572bd */ /* 0x000fe400080e0000 */
[----:B------:R-:W-:-:S06]  /*1cf0*/  UPOPC UR4, UR4 ;  /* 0x00000004000472bf */ /* 0x000fcc0008000000 */
[----:B------:R-:W-:Y:S01]  /*1d00*/  IMAD R11, R0, UR4, RZ ;  /* 0x00000004000b7c24 */ /* 0x000fe2000f8e02ff */
[----:B------:R-:W2:Y:S01]  /*1d10*/  @P0 LDC.64 R8, c[0x0][0x398] ;  /* 0x0000e600ff080b82 */ /* 0x000ea20000000a00 */
[----:B0-----:R-:W-:Y:S01]  /*1d20*/  ISETP.EQ.U32.AND P1, PT, R3, UR5, PT ;  /* 0x0000000503007c0c */ /* 0x001fe2000bf22070 */
[----:B------:R-:W-:-:S04]  /*1d30*/  IMAD.WIDE.U32 R2, R2, UR4, RZ ;  /* 0x0000000402027c25 */ /* 0x000fc8000f8e00ff */
[----:B------:R-:W-:Y:S02]  /*1d40*/  IMAD.IADD R11, R3, 0x1, R11 ;  /* 0x00000001030b7824 */ /* 0x000fe400078e020b */
[----:B--2---:R-:W-:-:S04]  /*1d50*/  @P0 IMAD.WIDE R8, R17, 0x4, R8 ;  /* 0x0000000411080825 */ /* 0x004fc800078e0208 */
[----:B------:R-:W-:Y:S01]  /*1d60*/  IMAD.MOV.U32 R10, RZ, RZ, R2 ;  /* 0x000000ffff0a7224 */ /* 0x000fe200078e0002 */
[----:B------:R0:W-:Y:S04]  /*1d70*/  @P0 STG.E desc[UR36][R8.64], R4 ;  /* 0x0000000408000986 */ /* 0x0001e8000c101924 */
[----:B-1----:R1:W-:Y:S04]  /*1d80*/  @P1 REDG.E.ADD.64.STRONG.GPU desc[UR36][R6.64], R10 ;  /* 0x0000000a0600198e */ /* 0x0023e8000c12e524 */
[----:B------:R-:W2:Y:S02]  /*1d90*/  LDG.E.64 R2, desc[UR36][R6.64] ;  /* 0x0000002406027981 */ /* 0x000ea4000c1e1b00 */
[----:B--2---:R-:W-:-:S04]  /*1da0*/  IMAD.WIDE.U32 R12, R3, 0x12a28fe5, RZ ;  /* 0x12a28fe5030c7825 */ /* 0x004fc800078e00ff */
[----:B------:R-:W-:-:S04]  /*1db0*/  IMAD.WIDE.U32 R14, P0, R2, -0x768fa0cf, R12 ;  /* 0x89705f31020e7825 */ /* 0x000fc8000780000c */
[C---:B------:R-:W-:Y:S01]  /*1dc0*/  IMAD.WIDE.U32 R12, R2.reuse, 0x12a28fe5, RZ ;  /* 0x12a28fe5020c7825 */ /* 0x040fe200078e00ff */
[----:B------:R-:W-:-:S04]  /*1dd0*/  IADD3 R16, P1, PT, R2, R15, RZ ;  /* 0x0000000f02107210 */ /* 0x000fc80007f3e0ff */
[----:B------:R-:W-:Y:S02]  /*1de0*/  IADD3.X R17, PT, PT, RZ, R3, RZ, P0, P1 ;  /* 0x00000003ff117210 */ /* 0x000fe400007e24ff */
[----:B------:R-:W-:Y:S02]  /*1df0*/  IADD3 RZ, P0, PT, R13, R14, RZ ;  /* 0x0000000e0dff7210 */ /* 0x000fe40007f1e0ff */
[----:B------:R-:W-:-:S03]  /*1e00*/  ISETP.LT.AND P1, PT, R3, RZ, PT ;  /* 0x000000ff0300720c */ /* 0x000fc60003f21270 */
[----:B------:R-:W-:-:S03]  /*1e10*/  IMAD.WIDE.U32.X R12, R3, -0x768fa0cf, R16, P0 ;  /* 0x89705f31030c7825 */ /* 0x000fc600000e0410 */
[----:B------:R-:W-:-:S05]  /*1e20*/  IADD3 R5, P0, PT, -R2, R12, RZ ;  /* 0x0000000c02057210 */ /* 0x000fca0007f1e1ff */
[----:B------:R-:W-:Y:S01]  /*1e30*/  IMAD.X R0, R13, 0x1, ~R3, P0 ;  /* 0x000000010d007824 */ /* 0x000fe200000e0e03 */
[----:B0-----:R-:W-:-:S04]  /*1e40*/  IADD3 R4, P0, PT, R5, -0x12a28fe5, RZ ;  /* 0xed5d701b05047810 */ /* 0x001fc80007f1e0ff */
[----:B------:R-:W-:Y:S02]  /*1e50*/  IADD3.X R9, PT, PT, R0, 0x768fa0ce, RZ, P0, !PT ;  /* 0x768fa0ce00097810 */ /* 0x000fe400007fe4ff */
[----:B------:R-:W-:Y:S02]  /*1e60*/  SEL R5, R4, R5, P1 ;  /* 0x0000000504057207 */ /* 0x000fe40000800000 */
[----:B------:R-:W-:-:S04]  /*1e70*/  SEL R0, R9, R0, P1 ;  /* 0x0000000009007207 */ /* 0x000fc80000800000 */
[----:B------:R-:W-:-:S04]  /*1e80*/  SHF.R.S64 R5, R5, 0x1d, R0 ;  /* 0x0000001d05057819 */ /* 0x000fc80000001000 */
[----:B------:R-:W-:-:S04]  /*1e90*/  LEA.HI R5, P0, R0, R5, RZ, 0x1 ;  /* 0x0000000500057211 */ /* 0x000fc800078108ff */
[----:B------:R-:W-:Y:S01]  /*1ea0*/  LEA.HI.X.SX32 R0, R0, RZ, 0x3, P0 ;  /* 0x000000ff00007211 */ /* 0x000fe200000f1eff */
[----:B------:R-:W-:-:S04]  /*1eb0*/  IMAD.WIDE.U32 R2, R5, -0x3b9aca07, R2 ;  /* 0xc46535f905027825 */ /* 0x000fc800078e0002 */
[----:B------:R-:W-:-:S05]  /*1ec0*/  IMAD R0, R0, -0x3b9aca07, RZ ;  /* 0xc46535f900007824 */ /* 0x000fca00078e02ff */
[----:B------:R-:W-:-:S05]  /*1ed0*/  IADD3 R3, PT, PT, R3, -R5, R0 ;  /* 0x8000000503037210 */ /* 0x000fca0007ffe000 */
[----:B------:R1:W-:Y:S02]  /*1ee0*/  STG.E.64 desc[UR36][R6.64], R2 ;  /* 0x0000000206007986 */ /* 0x0003e4000c101b24 */
.L_x_120:
[----:B------:R-:W-:Y:S05]  /*1ef0*/  BSYNC.RECONVERGENT B6 ;  /* 0x0000000000067941 */ /* 0x000fea0003800200 */
.L_x_119:
[----:B------:R-:W2:Y:S01]  /*1f00*/  LDG.E R17, desc[UR36][R26.64+0xc] ;  /* 0x00000c241a117981 */ /* 0x000ea2000c1e1900 */
[----:B------:R-:W0:Y:S03]  /*1f10*/  LDCU.64 UR4, c[0x0][0x398] ;  /* 0x00007300ff0477ac */ /* 0x000e260008000a00 */
[----:B------:R3:W5:Y:S04]  /*1f20*/  LDG.E R16, desc[UR36][R26.64+0x10] ;  /* 0x000010241a107981 */ /* 0x000768000c1e1900 */
[----:B-1----:R3:W5:Y:S01]  /*1f30*/  LDG.E R2, desc[UR36][R26.64+0x14] ;  /* 0x000014241a027981 */ /* 0x002762000c1e1900 */
[----:B------:R-:W-:Y:S01]  /*1f40*/  MOV R20, 0x1fa0 ;  /* 0x00001fa000147802 */ /* 0x000fe20000000f00 */
[----:B------:R-:W-:Y:S01]  /*1f50*/  IMAD.MOV.U32 R21, RZ, RZ, 0x0 ;  /* 0x00000000ff157424 */ /* 0x000fe200078e00ff */
[----:B0-----:R-:W-:Y:S01]  /*1f60*/  MOV R4, UR4 ;  /* 0x0000000400047c02 */ /* 0x001fe20008000f00 */
[----:B------:R-:W-:-:S02]  /*1f70*/  IMAD.U32 R5, RZ, RZ, UR5 ;  /* 0x00000005ff057e24 */ /* 0x000fc4000f8e00ff */
[----:B--23--:R-:W-:-:S07]  /*1f80*/  IMAD.MOV.U32 R6, RZ, RZ, R17 ;  /* 0x000000ffff067224 */ /* 0x00cfce00078e0011 */
[----:B-----5:R-:W-:Y:S05]  /*1f90*/  CALL.REL.NOINC `($_Z7dkernelP4EdgeiiS0_PiPl$_Z7findAllPii) ;  /* 0x0000001c00d47944 */ /* 0x020fea0003c00000 */
        /* <DEDUP_REMOVED lines=14> */
[----:B------:R-:W-:Y:S02]  /*2080*/  HFMA2 R21, -RZ, RZ, 0, 0 ;  /* 0x00000000ff157431 */ /* 0x000fe400000001ff */
[----:B------:R-:W-:Y:S01]  /*2090*/  IMAD.MOV.U32 R6, RZ, RZ, R17 ;  /* 0x000000ffff067224 */ /* 0x000fe200078e0011 */
        /* <DEDUP_REMOVED lines=23> */
[----:B------:R-:W-:Y:S01]  /*2210*/  IMAD.MOV.U32 R10, RZ, RZ, R2 ;  /* 0x000000ffff0a7224 */ /* 0x000fe200078e0002 */
[----:B------:R-:W-:Y:S01]  /*2220*/  IADD3 R11, PT, PT, R3, R11, RZ ;  /* 0x0000000b030b7210 */ /* 0x000fe20007ffe0ff */
[----:B--2---:R-:W-:-:S05]  /*2230*/  @P0 IMAD.WIDE R8, R17, 0x4, R8 ;  /* 0x0000000411080825 */ /* 0x004fca00078e0208 */
        /* <DEDUP_REMOVED lines=24> */
.L_x_122:
[----:B------:R-:W-:Y:S05]  /*23c0*/  BSYNC.RECONVERGENT B6 ;  /* 0x0000000000067941 */ /* 0x000fea0003800200 */
.L_x_121:
[----:B------:R-:W2:Y:S01]  /*23d0*/  LDG.E R17, desc[UR36][R26.64+0x18] ;  /* 0x000018241a117981 */ /* 0x000ea2000c1e1900 */
[----:B------:R-:W0:Y:S03]  /*23e0*/  LDCU.64 UR4, c[0x0][0x398] ;  /* 0x00007300ff0477ac */ /* 0x000e260008000a00 */
[----:B------:R3:W5:Y:S04]  /*23f0*/  LDG.E R16, desc[UR36][R26.64+0x1c] ;  /* 0x00001c241a107981 */ /* 0x000768000c1e1900 */
[----:B-1----:R3:W5:Y:S01]  /*2400*/  LDG.E R2, desc[UR36][R26.64+0x20] ;  /* 0x000020241a027981 */ /* 0x002762000c1e1900 */
[----:B------:R-:W-:Y:S01]  /*2410*/  HFMA2 R21, -RZ, RZ, 0, 0 ;  /* 0x00000000ff157431 */ /* 0x000fe200000001ff */
[----:B------:R-:W-:Y:S01]  /*2420*/  MOV R20, 0x2470 ;  /* 0x0000247000147802 */ /* 0x000fe20000000f00 */
[----:B0-----:R-:W-:-:S02]  /*2430*/  IMAD.U32 R4, RZ, RZ, UR4 ;  /* 0x00000004ff047e24 */ /* 0x001fc4000f8e00ff */
[----:B------:R-:W-:Y:S02]  /*2440*/  IMAD.U32 R5, RZ, RZ, UR5 ;  /* 0x00000005ff057e24 */ /* 0x000fe4000f8e00ff */
[----:B--23--:R-:W-:-:S07]  /*2450*/  IMAD.MOV.U32 R6, RZ, RZ, R17 ;  /* 0x000000ffff067224 */ /* 0x00cfce00078e0011 */
        /* <DEDUP_REMOVED lines=67> */
.L_x_124:
[----:B------:R-:W-:Y:S05]  /*2890*/  BSYNC.RECONVERGENT B6 ;  /* 0x0000000000067941 */ /* 0x000fea0003800200 */
.L_x_123:
[----:B------:R-:W2:Y:S01]  /*28a0*/  LDG.E R16, desc[UR36][R26.64+0x24] ;  /* 0x000024241a107981 */ /* 0x000ea2000c1e1900 */
[----:B------:R-:W0:Y:S03]  /*28b0*/  LDCU.64 UR4, c[0x0][0x398] ;  /* 0x00007300ff0477ac */ /* 0x000e260008000a00 */
[----:B-1----:R1:W5:Y:S04]  /*28c0*/  LDG.E R2, desc[UR36][R26.64+0x28] ;  /* 0x000028241a027981 */ /* 0x002368000c1e1900 */
[----:B------:R1:W5:Y:S01]  /*28d0*/  LDG.E R17, desc[UR36][R26.64+0x2c] ;  /* 0x00002c241a117981 */ /* 0x000362000c1e1900 */
[----:B------:R-:W-:Y:S01]  /*28e0*/  MOV R20, 0x2940 ;  /* 0x0000294000147802 */ /* 0x000fe20000000f00 */
[----:B------:R-:W-:Y:S01]  /*28f0*/  IMAD.MOV.U32 R21, RZ, RZ, 0x0 ;  /* 0x00000000ff157424 */ /* 0x000fe200078e00ff */
[----:B0-----:R-:W-:Y:S01]  /*2900*/  MOV R4, UR4 ;  /* 0x0000000400047c02 */ /* 0x001fe20008000f00 */
[----:B------:R-:W-:-:S02]  /*2910*/  IMAD.U32 R5, RZ, RZ, UR5 ;  /* 0x00000005ff057e24 */ /* 0x000fc4000f8e00ff */
[----:B-12---:R-:W-:-:S07]  /*2920*/  IMAD.MOV.U32 R6, RZ, RZ, R16 ;  /* 0x000000ffff067224 */ /* 0x006fce00078e0010 */
        /* <DEDUP_REMOVED lines=38> */
[----:B------:R-:W-:-:S04]  /*2b90*/  IMAD.WIDE.U32 R6, R17, UR4, RZ ;  /* 0x0000000411067c25 */ /* 0x000fc8000f8e00ff */
[----:B------:R-:W-:Y:S01]  /*2ba0*/  IMAD.MOV.U32 R10, RZ, RZ, R6 ;  /* 0x000000ffff0a7224 */ /* 0x000fe200078e0006 */
[----:B------:R-:W-:Y:S02]  /*2bb0*/  IADD3 R11, PT, PT, R7, R11, RZ ;  /* 0x0000000b070b7210 */ /* 0x000fe40007ffe0ff */
[----:B0-----:R-:W-:Y:S01]  /*2bc0*/  ISETP.EQ.U32.AND P1, PT, R5, UR5, PT ;  /* 0x0000000505007c0c */ /* 0x001fe2000bf22070 */
[----:B--2---:R-:W-:-:S05]  /*2bd0*/  @P0 IMAD.WIDE R8, R19, 0x4, R8 ;  /* 0x0000000413080825 */ /* 0x004fca00078e0208 */
[----:B------:R0:W-:Y:S07]  /*2be0*/  @P0 STG.E desc[UR36][R8.64], R4 ;  /* 0x0000000408000986 */ /* 0x0001ee000c101924 */
        /* <DEDUP_REMOVED lines=23> */
.L_x_126:
[----:B------:R-:W-:Y:S05]  /*2d60*/  BSYNC.RECONVERGENT B6 ;  /* 0x0000000000067941 */ /* 0x000fea0003800200 */
.L_x_125:
[----:B------:R-:W-:-:S13]  /*2d70*/  ISETP.NE.AND P0, PT, R23, RZ, PT ;  /* 0x000000ff1700720c */ /* 0x000fda0003f05270 */
[----:B------:R-:W-:Y:S05]  /*2d80*/  @P0 BRA `(.L_x_127) ;  /* 0xffffffec00100947 */ /* 0x000fea000383ffff */
[----:B-1----:R-:W-:-:S07]  /*2d90*/  IMAD.U32 R3, RZ, RZ, UR38 ;  /* 0x00000026ff037e24 */ /* 0x002fce000f8e00ff */
.L_x_118:
[----:B------:R-:W0:Y:S02]  /*2da0*/  LDC R2, c[0x0][0x388] ;  /* 0x0000e200ff027b82 */ /* 0x000e240000000800 */
[----:B0-----:R-:W-:-:S04]  /*2db0*/  LOP3.LUT R2, R2, 0x3, RZ, 0xc0, !PT ;  /* 0x0000000302027812 */ /* 0x001fc800078ec0ff */
[----:B------:R-:W-:-:S13]  /*2dc0*/  ISETP.NE.AND P0, PT, R2, RZ, PT ;  /* 0x000000ff0200720c */ /* 0x000fda0003f05270 */
[----:B------:R-:W-:Y:S05]  /*2dd0*/  @!P0 BRA `(.L_x_117) ;  /* 0x0000000c00b08947 */ /* 0x000fea0003800000 */
[----:B------:R-:W0:Y:S01]  /*2de0*/  LDC.64 R26, c[0x0][0x390] ;  /* 0x0000e400ff1a7b82 */ /* 0x000e220000000a00 */
[----:B------:R-:W1:Y:S01]  /*2df0*/  LDCU.64 UR4, c[0x0][0x398] ;  /* 0x00007300ff0477ac */ /* 0x000e620008000a00 */
[----:B0-----:R-:W-:-:S05]  /*2e00*/  IMAD.WIDE.U32 R26, R3, 0xc, R26 ;  /* 0x0000000c031a7825 */ /* 0x001fca00078e001a */
[----:B------:R-:W2:Y:S04]  /*2e10*/  LDG.E R18, desc[UR36][R26.64] ;  /* 0x000000241a127981 */ /* 0x000ea8000c1e1900 */
[----:B------:R0:W5:Y:S04]  /*2e20*/  LDG.E R17, desc[UR36][R26.64+0x4] ;  /* 0x000004241a117981 */ /* 0x000168000c1e1900 */
[----:B------:R0:W5:Y:S01]  /*2e30*/  LDG.E R16, desc[UR36][R26.64+0x8] ;  /* 0x000008241a107981 */ /* 0x000162000c1e1900 */
[----:B-1----:R-:W-:Y:S01]  /*2e40*/  IMAD.U32 R4, RZ, RZ, UR4 ;  /* 0x00000004ff047e24 */ /* 0x002fe2000f8e00ff */
[----:B------:R-:W-:Y:S01]  /*2e50*/  MOV R20, 0x2ea0 ;  /* 0x00002ea000147802 */ /* 0x000fe20000000f00 */
[----:B------:R-:W-:-:S02]  /*2e60*/  IMAD.U32 R5, RZ, RZ, UR5 ;  /* 0x00000005ff057e24 */ /* 0x000fc4000f8e00ff */
[----:B------:R-:W-:Y:S01]  /*2e70*/  IMAD.MOV.U32 R21, RZ, RZ, 0x0 ;  /* 0x00000000ff157424 */ /* 0x000fe200078e00ff */
[----:B0-2---:R-:W-:-:S07]  /*2e80*/  MOV R6, R18 ;  /* 0x0000001200067202 */ /* 0x005fce0000000f00 */
[----:B-----5:R-:W-:Y:S05]  /*2e90*/  CALL.REL.NOINC `($_Z7dkernelP4EdgeiiS0_PiPl$_Z7findAllPii) ;  /* 0x0000001000147944 */ /* 0x020fea0003c00000 */
[----:B------:R-:W0:Y:S01]  /*2ea0*/  LDCU.64 UR4, c[0x0][0x398] ;  /* 0x00007300ff0477ac */ /* 0x000e220008000a00 */
[----:B------:R-:W-:Y:S02]  /*2eb0*/  HFMA2 R21, -RZ, RZ, 0, 0 ;  /* 0x00000000ff157431 */ /* 0x000fe400000001ff */
[----:B------:R-:W-:Y:S01]  /*2ec0*/  IMAD.MOV.U32 R19, RZ, RZ, R4 ;  /* 0x000000ffff137224 */ /* 0x000fe200078e0004 */
[----:B------:R-:W-:Y:S01]  /*2ed0*/  MOV R20, 0x2f20 ;  /* 0x00002f2000147802 */ /* 0x000fe20000000f00 */
[----:B------:R-:W-:Y:S02]  /*2ee0*/  IMAD.MOV.U32 R6, RZ, RZ, R17 ;  /* 0x000000ffff067224 */ /* 0x000fe400078e0011 */
[----:B0-----:R-:W-:Y:S02]  /*2ef0*/  IMAD.U32 R4, RZ, RZ, UR4 ;  /* 0x00000004ff047e24 */ /* 0x001fe4000f8e00ff */
[----:B------:R-:W-:-:S07]  /*2f00*/  IMAD.U32 R5, RZ, RZ, UR5 ;  /* 0x00000005ff057e24 */ /* 0x000fce000f8e00ff */
[----:B------:R-:W-:Y:S05]  /*2f10*/  CALL.REL.NOINC `($_Z7dkernelP4EdgeiiS0_PiPl$_Z7findAllPii) ;  /* 0x0000000c00f47944 */ /* 0x000fea0003c00000 */
[----:B------:R-:W-:Y:S01]  /*2f20*/  ISETP.NE.AND P0, PT, R17, -0x1, PT ;  /* 0xffffffff1100780c */ /* 0x000fe20003f05270 */
[----:B------:R-:W-:Y:S03]  /*2f30*/  BSSY B6, `(.L_x_128) ;  /* 0x0000039000067945 */ /* 0x000fe60003800000 */
[----:B------:R-:W-:-:S04]  /*2f40*/  ISETP.EQ.OR P0, PT, R18, -0x1, !P0 ;  /* 0xffffffff1200780c */ /* 0x000fc80004702670 */
[----:B------:R-:W-:-:S13]  /*2f50*/  ISETP.EQ.OR P0, PT, R19, R4, P0 ;  /* 0x000000041300720c */ /* 0x000fda0000702670 */
[----:B------:R-:W-:Y:S05]  /*2f60*/  @P0 BRA `(.L_x_129) ;  /* 0x0000000000d40947 */ /* 0x000fea0003800000 */
[----:B------:R-:W0:Y:S01]  /*2f70*/  LDCU.64 UR4, c[0x0][0x398] ;  /* 0x00007300ff0477ac */ /* 0x000e220008000a00 */
[----:B------:R-:W-:Y:S01]  /*2f80*/  IMAD.MOV.U32 R6, RZ, RZ, R18 ;  /* 0x000000ffff067224 */ /* 0x000fe200078e0012 */
[----:B------:R-:W-:Y:S01]  /*2f90*/  MOV R20, 0x2fe0 ;  /* 0x00002fe000147802 */ /* 0x000fe20000000f00 */
[----:B------:R-:W-:Y:S02]  /*2fa0*/  IMAD.MOV.U32 R21, RZ, RZ, 0x0 ;  /* 0x00000000ff157424 */ /* 0x000fe400078e00ff */
[----:B0-----:R-:W-:Y:S02]  /*2fb0*/  IMAD.U32 R4, RZ, RZ, UR4 ;  /* 0x00000004ff047e24 */ /* 0x001fe4000f8e00ff */
[----:B------:R-:W-:-:S07]  /*2fc0*/  IMAD.U32 R5, RZ, RZ, UR5 ;  /* 0x00000005ff057e24 */ /* 0x000fce000f8e00ff */
[----:B------:R-:W-:Y:S05]  /*2fd0*/  CALL.REL.NOINC `($_Z7dkernelP4EdgeiiS0_PiPl$_Z7findAllPii) ;  /* 0x0000000c00c47944 */ /* 0x000fea0003c00000 */
[----:B------:R-:W0:Y:S01]  /*2fe0*/  LDCU.64 UR4, c[0x0][0x398] ;  /* 0x00007300ff0477ac */ /* 0x000e220008000a00 */
[----:B------:R-:W-:Y:S01]  /*2ff0*/  IMAD.MOV.U32 R19, RZ, RZ, R4 ;  /* 0x000000ffff137224 */ /* 0x000fe200078e0004 */
[----:B------:R-:W-:Y:S01]  /*3000*/  MOV R6, R17 ;  /* 0x0000001100067202 */ /* 0x000fe20000000f00 */
[----:B------:R-:W-:Y:S01]  /*3010*/  IMAD.MOV.U32 R21, RZ, RZ, 0x0 ;  /* 0x00000000ff157424 */ /* 0x000fe200078e00ff */
[----:B------:R-:W-:Y:S01]  /*3020*/  MOV R20, 0x3060 ;  /* 0x0000306000147802 */ /* 0x000fe20000000f00 */
[----:B0-----:R-:W-:Y:S02]  /*3030*/  IMAD.U32 R4, RZ, RZ, UR4 ;  /* 0x00000004ff047e24 */ /* 0x001fe4000f8e00ff */
[----:B------:R-:W-:-:S07]  /*3040*/  IMAD.U32 R5, RZ, RZ, UR5 ;  /* 0x00000005ff057e24 */ /* 0x000fce000f8e00ff */
[----:B------:R-:W-:Y:S05]  /*3050*/  CALL.REL.NOINC `($_Z7dkernelP4EdgeiiS0_PiPl$_Z7findAllPii) ;  /* 0x0000000c00a47944 */ /* 0x000fea0003c00000 */
[----:B------:R-:W0:Y:S01]  /*3060*/  S2R R3, SR_LANEID ;  /* 0x0000000000037919 */ /* 0x000e220000000000 */
[----:B------:R-:W-:Y:S01]  /*3070*/  ISETP.NE.AND P0, PT, R19, R4, PT ;  /* 0x000000041300720c */ /* 0x000fe20003f05270 */
[----:B------:R-:W1:Y:S01]  /*3080*/  LDC.64 R6, c[0x0][0x3a0] ;  /* 0x0000e800ff067b82 */ /* 0x000e620000000a00 */
[----:B------:R-:W-:Y:S05]  /*3090*/  YIELD ;  /* 0x0000000000007946 */ /* 0x000fea0003800000 */
[----:B------:R-:W-:Y:S01]  /*30a0*/  VOTEU.ANY UR4, UPT, PT ;  /* 0x0000000000047886 */ /* 0x000fe200038e0100 */
[----:B------:R-:W-:Y:S01]  /*30b0*/  SHF.R.S32.HI R0, RZ, 0x1f, R16 ;  /* 0x0000001fff007819 */ /* 0x000fe20000011410 */
[----:B------:R-:W-:-:S02]  /*30c0*/  UFLO.U32 UR5, UR4 ;  /* 0x00000004000572bd */ /* 0x000fc400080e0000 */
[----:B------:R-:W-:Y:S02]  /*30d0*/  UPOPC UR4, UR4 ;  /* 0x00000004000472bf */ /* 0x000fe40008000000 */
[----:B------:R-:W2:Y:S04]  /*30e0*/  @P0 LDC.64 R10, c[0x0][0x398] ;  /* 0x0000e600ff0a0b82 */ /* 0x000ea80000000a00 */
[----:B------:R-:W-:Y:S01]  /*30f0*/  IMAD.WIDE.U32 R16, R16, UR4, RZ ;  /* 0x0000000410107c25 */ /* 0x000fe2000f8e00ff */
[----:B0-----:R-:W-:-:S03]  /*3100*/  ISETP.EQ.U32.AND P1, PT, R3, UR5, PT ;  /* 0x0000000503007c0c */ /* 0x001fc6000bf22070 */
[----:B------:R-:W-:-:S04]  /*3110*/  IMAD R3, R0, UR4, RZ ;  /* 0x0000000400037c24 */ /* 0x000fc8000f8e02ff */
[----:B------:R-:W-:Y:S02]  /*3120*/  IMAD.IADD R17, R17, 0x1, R3 ;  /* 0x0000000111117824 */ /* 0x000fe400078e0203 */
        /* <DEDUP_REMOVED lines=25> */
.L_x_129:
[----:B------:R-:W-:Y:S05]  /*32c0*/  BSYNC B6 ;  /* 0x0000000000067941 */ /* 0x000fea0003800000 */
.L_x_128:
[----:B------:R-:W-:-:S13]  /*32d0*/  ISETP.NE.AND P0, PT, R2, 0x1, PT ;  /* 0x000000010200780c */ /* 0x000fda0003f05270 */
[----:B------:R-:W-:Y:S05]  /*32e0*/  @!P0 BRA `(.L_x_117) ;  /* 0x00000008006c8947 */ /* 0x000fea0003800000 */
        /* <DEDUP_REMOVED lines=49> */
[----:B------:R-:W-:Y:S02]  /*3600*/  IMAD R3, R0, UR4, RZ ;  /* 0x0000000400037c24 */ /* 0x000fe4000f8e02ff */
[----:B--2---:R-:W-:-:S03]  /*3610*/  @P0 IMAD.WIDE R10, R19, 0x4, R10 ;  /* 0x00000004130a0825 */ /* 0x004fc600078e020a */
[----:B------:R-:W-:Y:S02]  /*3620*/  IADD3 R17, PT, PT, R17, R3, RZ ;  /* 0x0000000311117210 */ /* 0x000fe40007ffe0ff */
        /* <DEDUP_REMOVED lines=24> */
.L_x_131:
[----:B------:R-:W-:Y:S05]  /*37b0*/  BSYNC B6 ;  /* 0x0000000000067941 */ /* 0x000fea0003800000 */
.L_x_130:
[----:B------:R-:W-:-:S13]  /*37c0*/  ISETP.NE.AND P0, PT, R2, 0x2, PT ;  /* 0x000000020200780c */ /* 0x000fda0003f05270 */
[----:B------:R-:W-:Y:S05]  /*37d0*/  @!P0 BRA `(.L_x_117) ;  /* 0x0000000400308947 */ /* 0x000fea0003800000 */
[----:B-1----:R-:W2:Y:S01]  /*37e0*/  LDG.E R16, desc[UR36][R26.64+0x18] ;  /* 0x000018241a107981 */ /* 0x002ea2000c1e1900 */
[----:B------:R-:W0:Y:S03]  /*37f0*/  LDCU.64 UR4, c[0x0][0x398] ;  /* 0x00007300ff0477ac */ /* 0x000e260008000a00 */
[----:B------:R1:W5:Y:S04]  /*3800*/  LDG.E R2, desc[UR36][R26.64+0x1c] ;  /* 0x00001c241a027981 */ /* 0x000368000c1e1900 */
[----:B------:R1:W5:Y:S01]  /*3810*/  LDG.E R17, desc[UR36][R26.64+0x20] ;  /* 0x000020241a117981 */ /* 0x000362000c1e1900 */
[----:B------:R-:W-:Y:S01]  /*3820*/  MOV R20, 0x3880 ;  /* 0x0000388000147802 */ /* 0x000fe20000000f00 */
[----:B------:R-:W-:-:S02]  /*3830*/  IMAD.MOV.U32 R21, RZ, RZ, 0x0 ;  /* 0x00000000ff157424 */ /* 0x000fc400078e00ff */
[----:B0-----:R-:W-:Y:S02]  /*3840*/  IMAD.U32 R4, RZ, RZ, UR4 ;  /* 0x00000004ff047e24 */ /* 0x001fe4000f8e00ff */
[----:B------:R-:W-:Y:S02]  /*3850*/  IMAD.U32 R5, RZ, RZ, UR5 ;  /* 0x00000005ff057e24 */ /* 0x000fe4000f8e00ff */
[----:B-12---:R-:W-:-:S07]  /*3860*/  IMAD.MOV.U32 R6, RZ, RZ, R16 ;  /* 0x000000ffff067224 */ /* 0x006fce00078e0010 */
[----:B-----5:R-:W-:Y:S05]  /*3870*/  CALL.REL.NOINC `($_Z7dkernelP4EdgeiiS0_PiPl$_Z7findAllPii) ;  /* 0x00000004009c7944 */ /* 0x020fea0003c00000 */
[----:B------:R-:W0:Y:S01]  /*3880*/  LDCU.64 UR4, c[0x0][0x398] ;  /* 0x00007300ff0477ac */ /* 0x000e220008000a00 */
[----:B------:R-:W-:Y:S01]  /*3890*/  MOV R19, R4 ;  /* 0x0000000400137202 */ /* 0x000fe20000000f00 */
[----:B------:R-:W-:Y:S01]  /*38a0*/  IMAD.MOV.U32 R6, RZ, RZ, R2 ;  /* 0x000000ffff067224 */ /* 0x000fe200078e0002 */
[----:B------:R-:W-:Y:S01]  /*38b0*/  MOV R20, 0x3900 ;  /* 0x0000390000147802 */ /* 0x000fe20000000f00 */
[----:B------:R-:W-:Y:S02]  /*38c0*/  IMAD.MOV.U32 R21, RZ, RZ, 0x0 ;  /* 0x00000000ff157424 */ /* 0x000fe400078e00ff */
[----:B0-----:R-:W-:Y:S02]  /*38d0*/  IMAD.U32 R4, RZ, RZ, UR4 ;  /* 0x00000004ff047e24 */ /* 0x001fe4000f8e00ff */
[----:B------:R-:W-:-:S07]  /*38e0*/  IMAD.U32 R5, RZ, RZ, UR5 ;  /* 0x00000005ff057e24 */ /* 0x000fce000f8e00ff */
[----:B------:R-:W-:Y:S05]  /*38f0*/  CALL.REL.NOINC `($_Z7dkernelP4EdgeiiS0_PiPl$_Z7findAllPii) ;  /* 0x00000004007c7944 */ /* 0x000fea0003c00000 */
[----:B------:R-:W-:-:S04]  /*3900*/  ISETP.NE.AND P0, PT, R2, -0x1, PT ;  /* 0xffffffff0200780c */ /* 0x000fc80003f05270 */
[----:B------:R-:W-:-:S04]  /*3910*/  ISETP.EQ.OR P0, PT, R16, -0x1, !P0 ;  /* 0xffffffff1000780c */ /* 0x000fc80004702670 */
[----:B------:R-:W-:-:S13]  /*3920*/  ISETP.EQ.OR P0, PT, R19, R4, P0 ;  /* 0x000000041300720c */ /* 0x000fda0000702670 */
[----:B------:R-:W-:Y:S05]  /*3930*/  @P0 BRA `(.L_x_117) ;  /* 0x0000000000d80947 */ /* 0x000fea0003800000 */
[----:B------:R-:W0:Y:S01]  /*3940*/  LDCU.64 UR4, c[0x0][0x398] ;  /* 0x00007300ff0477ac */ /* 0x000e220008000a00 */
[----:B------:R-:W-:Y:S01]  /*3950*/  IMAD.MOV.U32 R6, RZ, RZ, R16 ;  /* 0x000000ffff067224 */ /* 0x000fe200078e0010 */
[----:B------:R-:W-:Y:S01]  /*3960*/  MOV R20, 0x39b0 ;  /* 0x000039b000147802 */ /* 0x000fe20000000f00 */
[----:B------:R-:W-:Y:S01]  /*3970*/  IMAD.MOV.U32 R21, RZ, RZ, 0x0 ;  /* 0x00000000ff157424 */ /* 0x000fe200078e00ff */
[----:B0-----:R-:W-:Y:S01]  /*3980*/  MOV R4, UR4 ;  /* 0x0000000400047c02 */ /* 0x001fe20008000f00 */
[----:B------:R-:W-:-:S07]  /*3990*/  IMAD.U32 R5, RZ, RZ, UR5 ;  /* 0x00000005ff057e24 */ /* 0x000fce000f8e00ff */
[----:B------:R-:W-:Y:S05]  /*39a0*/  CALL.REL.NOINC `($_Z7dkernelP4EdgeiiS0_PiPl$_Z7findAllPii) ;  /* 0x0000000400507944 */ /* 0x000fea0003c00000 */
[----:B------:R-:W0:Y:S01]  /*39b0*/  LDCU.64 UR4, c[0x0][0x398] ;  /* 0x00007300ff0477ac */ /* 0x000e220008000a00 */
[----:B------:R-:W-:Y:S01]  /*39c0*/  IMAD.MOV.U32 R19, RZ, RZ, R4 ;  /* 0x000000ffff137224 */ /* 0x000fe200078e0004 */
[----:B------:R-:W-:Y:S01]  /*39d0*/  MOV R20, 0x3a30 ;  /* 0x00003a3000147802 */ /* 0x000fe20000000f00 */
[----:B------:R-:W-:Y:S02]  /*39e0*/  IMAD.MOV.U32 R6, RZ, RZ, R2 ;  /* 0x000000ffff067224 */ /* 0x000fe400078e0002 */
[----:B------:R-:W-:Y:S02]  /*39f0*/  IMAD.MOV.U32 R21, RZ, RZ, 0x0 ;  /* 0x00000000ff157424 */ /* 0x000fe400078e00ff */
[----:B0-----:R-:W-:Y:S01]  /*3a00*/  IMAD.U32 R4, RZ, RZ, UR4 ;  /* 0x00000004ff047e24 */ /* 0x001fe2000f8e00ff */
[----:B------:R-:W-:-:S07]  /*3a10*/  MOV R5, UR5 ;  /* 0x0000000500057c02 */ /* 0x000fce0008000f00 */
        /* <DEDUP_REMOVED lines=10> */
[----:B------:R-:W-:Y:S02]  /*3ac0*/  IMAD R11, R0, UR4, RZ ;  /* 0x00000004000b7c24 */ /* 0x000fe4000f8e02ff */
[----:B------:R-:W-:-:S04]  /*3ad0*/  IMAD.WIDE.U32 R6, R17, UR4, RZ ;  /* 0x0000000411067c25 */ /* 0x000fc8000f8e00ff */
[----:B------:R-:W-:Y:S02]  /*3ae0*/  IMAD.IADD R11, R7, 0x1, R11 ;  /* 0x00000001070b7824 */ /* 0x000fe400078e020b */
[----:B------:R-:W-:Y:S01]  /*3af0*/  IMAD.MOV.U32 R10, RZ, RZ, R6 ;  /* 0x000000ffff0a7224 */ /* 0x000fe200078e0006 */
[----:B0-----:R-:W-:Y:S01]  /*3b00*/  ISETP.EQ.U32.AND P1, PT, R5, UR5, PT ;  /* 0x0000000505007c0c */ /* 0x001fe2000bf22070 */
[----:B--2---:R-:W-:-:S05]  /*3b10*/  @P0 IMAD.WIDE R8, R19, 0x4, R8 ;  /* 0x0000000413080825 */ /* 0x004fca00078e0208 */
[----:B------:R0:W-:Y:S07]  /*3b20*/  @P0 STG.E desc[UR36][R8.64], R4 ;  /* 0x0000000408000986 */ /* 0x0001ee000c101924 */
[----:B-1----:R2:W-:Y:S04]  /*3b30*/  @P1 REDG.E.ADD.64.STRONG.GPU desc[UR36][R2.64], R10 ;  /* 0x0000000a0200198e */ /* 0x0025e8000c12e524 */
[----:B------:R-:W3:Y:S02]  /*3b40*/  LDG.E.64 R6, desc[UR36][R2.64] ;  /* 0x0000002402067981 */ /* 0x000ee4000c1e1b00 */
[----:B---3--:R-:W-:-:S04]  /*3b50*/  IMAD.WIDE.U32 R12, R7, 0x12a28fe5, RZ ;  /* 0x12a28fe5070c7825 */ /* 0x008fc800078e00ff */
        /* <DEDUP_REMOVED lines=20> */
.L_x_117:
[----:B------:R-:W3:Y:S01]  /*3ca0*/  LDC R0, c[0x0][0x388] ;  /* 0x0000e200ff007b82 */ /* 0x000ee20000000800 */
[----:B------:R-:W-:Y:S05]  /*3cb0*/  WARPSYNC.ALL ;  /* 0x0000000000007948 */ /* 0x000fea0003800000 */
[----:B01----:R-:W-:Y:S02]  /*3cc0*/  IMAD.MOV.U32 R5, RZ, RZ, -0x1 ;  /* 0xffffffffff057424 */ /* 0x003fe400078e00ff */
[----:B--2---:R-:W0:Y:S08]  /*3cd0*/  LDC.64 R2, c[0x0][0x390] ;  /* 0x0000e400ff027b82 */ /* 0x004e300000000a00 */
[----:B------:R-:W-:Y:S01]  /*3ce0*/  BAR.SYNC.DEFER_BLOCKING 0x0 ;  /* 0x0000000000007b1d */ /* 0x000fe20000010000 */
[----:B---3--:R-:W-:Y:S01]  /*3cf0*/  ISETP.GE.AND P0, PT, R0, 0x1, PT ;  /* 0x000000010000780c */ /* 0x008fe20003f06270 */
[----:B0-----:R-:W-:-:S05]  /*3d00*/  IMAD.WIDE R2, R22, 0xc, R2 ;  /* 0x0000000c16027825 */ /* 0x001fca00078e0202 */
[----:B------:R0:W-:Y:S04]  /*3d10*/  STG.E desc[UR36][R2.64], R5 ;  /* 0x0000000502007986 */ /* 0x0001e8000c101924 */
[----:B------:R0:W-:Y:S04]  /*3d20*/  STG.E desc[UR36][R2.64+0x4], R5 ;  /* 0x0000040502007986 */ /* 0x0001e8000c101924 */
[----:B------:R0:W-:Y:S01]  /*3d30*/  STG.E desc[UR36][R2.64+0x8], RZ ;  /* 0x000008ff02007986 */ /* 0x0001e2000c101924 */
[----:B------:R-:W-:Y:S05]  /*3d40*/  @!P0 EXIT ;  /* 0x000000000000894d */ /* 0x000fea0003800000 */
[----:B------:R-:W-:-:S07]  /*3d50*/  HFMA2 R19, -RZ, RZ, 0, 0 ;  /* 0x00000000ff137431 */ /* 0x000fce00000001ff */
.L_x_134:
[----:B------:R-:W-:-:S13]  /*3d60*/  ISETP.NE.AND P0, PT, R19, R22, PT ;  /* 0x000000161300720c */ /* 0x000fda0003f05270 */
        /* <DEDUP_REMOVED lines=16> */
[----:B------:R-:W-:-:S13]  /*3e70*/  ISETP.NE.AND P0, PT, R17, R4, PT ;  /* 0x000000041100720c */ /* 0x000fda0003f05270 */
[----:B------:R-:W-:Y:S05]  /*3e80*/  @P0 BRA `(.L_x_133) ;  /* 0xffffffc000940947 */ /* 0x000fea000383ffff */
.L_x_132:
[----:B------:R-:W1:Y:S01]  /*3e90*/  LDCU UR4, c[0x0][0x388] ;  /* 0x00007100ff0477ac */ /* 0x000e620008000800 */
[----:B------:R-:W-:-:S05]  /*3ea0*/  VIADD R19, R19, 0x1 ;  /* 0x0000000113137836 */ /* 0x000fca0000000000 */
[----:B-1----:R-:W-:-:S13]  /*3eb0*/  ISETP.NE.AND P0, PT, R19, UR4, PT ;  /* 0x0000000413007c0c */ /* 0x002fda000bf05270 */
[----:B------:R-:W-:Y:S05]  /*3ec0*/  @P0 BRA `(.L_x_134) ;  /* 0xfffffffc00a40947 */ /* 0x000fea000383ffff */
[----:B------:R-:W-:Y:S05]  /*3ed0*/  BSYNC.RECONVERGENT B8 ;  /* 0x0000000000087941 */ /* 0x000fea0003800200 */
.L_x_74:
[----:B------:R-:W-:Y:S05]  /*3ee0*/  EXIT ;  /* 0x000000000000794d */ /* 0x000fea0003800000 */
        .type           $_Z7dkernelP4EdgeiiS0_PiPl$_Z7findAllPii,@function
        .size           $_Z7dkernelP4EdgeiiS0_PiPl$_Z7findAllPii,(.L_x_141 - $_Z7dkernelP4EdgeiiS0_PiPl$_Z7findAllPii)
$_Z7dkernelP4EdgeiiS0_PiPl$_Z7findAllPii:
[----:B------:R-:W-:Y:S01]  /*3ef0*/  VIADD R1, R1, 0xffffffe0 ;  /* 0xffffffe001017836 */ /* 0x000fe20000000000 */
[----:B------:R-:W-:Y:S01]  /*3f00*/  MOV R3, R6 ;  /* 0x0000000600037202 */ /* 0x000fe20000000f00 */
[----:B------:R-:W-:Y:S02]  /*3f10*/  IMAD.MOV.U32 R7, RZ, RZ, R5 ;  /* 0x000000ffff077224 */ /* 0x000fe400078e0005 */
[----:B------:R-:W-:Y:S01]  /*3f20*/  IMAD.MOV.U32 R6, RZ, RZ, R4 ;  /* 0x000000ffff067224 */ /* 0x000fe200078e0004 */
[----:B------:R-:W-:Y:S04]  /*3f30*/  STL [R1+0x18], R21 ;  /* 0x0000181501007387 */ /* 0x000fe80000100800 */
[----:B------:R-:W-:Y:S04]  /*3f40*/  STL [R1+0x14], R20 ;  /* 0x0000141401007387 */ /* 0x000fe80000100800 */
[----:B------:R-:W-:Y:S04]  /*3f50*/  STL [R1+0x10], R19 ;  /* 0x0000101301007387 */ /* 0x000fe80000100800 */
[----:B------:R-:W-:Y:S04]  /*3f60*/  STL [R1+0xc], R18 ;  /* 0x00000c1201007387 */ /* 0x000fe80000100800 */
[----:B------:R-:W-:Y:S04]  /*3f70*/  STL [R1+0x8], R17 ;  /* 0x0000081101007387 */ /* 0x000fe80000100800 */
[----:B------:R-:W-:Y:S04]  /*3f80*/  STL [R1+0x4], R16 ;  /* 0x0000041001007387 */ /* 0x000fe80000100800 */
[----:B------:R0:W-:Y:S02]  /*3f90*/  STL [R1], R2 ;  /* 0x0000000201007387 */ /* 0x0001e40000100800 */
[----:B0-----:R-:W0:Y:S05]  /*3fa0*/  BMOV.32.CLEAR R2, B6 ;  /* 0x0000000006027355 */ /* 0x001e2a0000100000 */
[----:B------:R-:W1:Y:S01]  /*3fb0*/  LDC.64 R18, c[0x0][0x358] ;  /* 0x0000d600ff127b82 */ /* 0x000e620000000a00 */
[----:B------:R-:W-:Y:S01]  /*3fc0*/  IMAD.WIDE R16, R3, 0x4, R6 ;  /* 0x0000000403107825 */ /* 0x000fe200078e0206 */
[----:B-1----:R-:W-:-:S02]  /*3fd0*/  R2UR UR4, R18 ;  /* 0x00000000120472ca */ /* 0x002fc400000e0000 */
[----:B------:R-:W-:-:S13]  /*3fe0*/  R2UR UR5, R19 ;  /* 0x00000000130572ca */ /* 0x000fda00000e0000 */
[----:B------:R-:W2:Y:S01]  /*3ff0*/  LDG.E R0, desc[UR4][R16.64] ;  /* 0x0000000410007981 */ /* 0x000ea2000c1e1900 */
[----:B------:R-:W-:Y:S01]  /*4000*/  BSSY B6, `(.L_x_135) ;  /* 0x000000d000067945 */ /* 0x000fe20003800000 */
[----:B------:R-:W-:Y:S01]  /*4010*/  IMAD.MOV.U32 R4, RZ, RZ, R3 ;  /* 0x000000ffff047224 */ /* 0x000fe200078e0003 */
[----:B--2---:R-:W-:-:S13]  /*4020*/  ISETP.NE.AND P0, PT, R0, R3, PT ;  /* 0x000000030000720c */ /* 0x004fda0003f05270 */
[----:B0-----:R-:W-:Y:S05]  /*4030*/  @!P0 BRA `(.L_x_136) ;  /* 0x0000000000248947 */ /* 0x001fea0003800000 */
[----:B------:R-:W-:Y:S01]  /*4040*/  IMAD.MOV.U32 R4, RZ, RZ, R6 ;  /* 0x000000ffff047224 */ /* 0x000fe200078e0006 */
[----:B------:R-:W-:Y:S01]  /*4050*/  MOV R5, R7 ;  /* 0x0000000700057202 */ /* 0x000fe20000000f00 */
[----:B------:R-:W-:Y:S01]  /*4060*/  IMAD.MOV.U32 R6, RZ, RZ, R0 ;  /* 0x000000ffff067224 */ /* 0x000fe200078e0000 */
[----:B------:R-:W-:Y:S01]  /*4070*/  MOV R20, 0x40a0 ;  /* 0x000040a000147802 */ /* 0x000fe20000000f00 */
[----:B------:R-:W-:-:S07]  /*4080*/  IMAD.MOV.U32 R21, RZ, RZ, 0x0 ;  /* 0x00000000ff157424 */ /* 0x000fce00078e00ff */
[----:B------:R-:W-:Y:S05]  /*4090*/  CALL.REL.NOINC `($_Z7dkernelP4EdgeiiS0_PiPl$_Z7findAllPii) ;  /* 0xfffffffc00947944 */ /* 0x000fea0003c3ffff */
[----:B------:R-:W-:Y:S02]  /*40a0*/  R2UR UR4, R18 ;  /* 0x00000000120472ca */ /* 0x000fe400000e0000 */
[----:B------:R-:W-:-:S13]  /*40b0*/  R2UR UR5, R19 ;  /* 0x00000000130572ca */ /* 0x000fda00000e0000 */
[----:B------:R0:W-:Y:S02]  /*40c0*/  STG.E desc[UR4][R16.64], R4 ;  /* 0x0000000410007986 */ /* 0x0001e4000c101904 */
.L_x_136:
[----:B------:R-:W-:Y:S05]  /*40d0*/  BSYNC B6 ;  /* 0x0000000000067941 */ /* 0x000fea0003800000 */
.L_x_135:
[----:B------:R-:W2:Y:S01]  /*40e0*/  LDL R20, [R1+0x14] ;  /* 0x0000140001147983 */ /* 0x000ea20000100800 */
[----:B------:R1:W-:Y:S05]  /*40f0*/  BMOV.32 B6, R2 ;  /* 0x0000000206007356 */ /* 0x0003ea0000000000 */
[----:B------:R-:W2:Y:S04]  /*4100*/  LDL R21, [R1+0x18] ;  /* 0x0000180001157983 */ /* 0x000ea80000100800 */
[----:B-1----:R-:W2:Y:S04]  /*4110*/  LDL R2, [R1] ;  /* 0x0000000001027983 */ /* 0x002ea80000100800 */
[----:B0-----:R-:W2:Y:S04]  /*4120*/  LDL R16, [R1+0x4] ;  /* 0x0000040001107983 */ /* 0x001ea80000100800 */
[----:B------:R-:W2:Y:S04]  /*4130*/  LDL R17, [R1+0x8] ;  /* 0x0000080001117983 */ /* 0x000ea80000100800 */
[----:B------:R-:W2:Y:S04]  /*4140*/  LDL R18, [R1+0xc] ;  /* 0x00000c0001127983 */ /* 0x000ea80000100800 */
[----:B------:R0:W2:Y:S02]  /*4150*/  LDL R19, [R1+0x10] ;  /* 0x0000100001137983 */ /* 0x0000a40000100800 */
[----:B0-----:R-:W-:Y:S01]  /*4160*/  VIADD R1, R1, 0x20 ;  /* 0x0000002001017836 */ /* 0x001fe20000000000 */
[----:B--2---:R-:W-:Y:S06]  /*4170*/  RET.REL.NODEC R20 `(_Z7dkernelP4EdgeiiS0_PiPl) ;  /* 0xffffffbc14a07950 */ /* 0x004fec0003c3ffff */
.L_x_137:
        /* <DEDUP_REMOVED lines=16> */
.L_x_141:


//--------------------- .text._Z4initPii          --------------------------
	.section	.text._Z4initPii,"ax",@progbits
	.align	128
        .global         _Z4initPii
        .type           _Z4initPii,@function
        .size           _Z4initPii,(.L_x_144 - _Z4initPii)
        .other          _Z4initPii,@"STO_CUDA_ENTRY STV_DEFAULT"
_Z4initPii:
.text._Z4initPii:
[----:B------:R-:W-:Y:S01]  /*0000*/  LDC R1, c[0x0][0x37c] ;  /* 0x0000df00ff017b82 */ /* 0x000fe20000000800 */
[----:B------:R-:W0:Y:S07]  /*0010*/  S2R R0, SR_TID.X ;  /* 0x0000000000007919 */ /* 0x000e2e0000002100 */
[----:B------:R-:W0:Y:S01]  /*0020*/  S2UR UR4, SR_CTAID.X ;  /* 0x00000000000479c3 */ /* 0x000e220000002500 */
[----:B------:R-:W1:Y:S07]  /*0030*/  LDCU UR5, c[0x0][0x388] ;  /* 0x00007100ff0577ac */ /* 0x000e6e0008000800 */
[----:B------:R-:W0:Y:S02]  /*0040*/  LDC R5, c[0x0][0x360] ;  /* 0x0000d800ff057b82 */ /* 0x000e240000000800 */
[----:B0-----:R-:W-:-:S05]  /*0050*/  IMAD R5, R5, UR4, R0 ;  /* 0x0000000405057c24 */ /* 0x001fca000f8e0200 */
[----:B-1----:R-:W-:-:S13]  /*0060*/  ISETP.GE.AND P0, PT, R5, UR5, PT ;  /* 0x0000000505007c0c */ /* 0x002fda000bf06270 */
[----:B------:R-:W-:Y:S05]  /*0070*/  @P0 EXIT ;  /* 0x000000000000094d */ /* 0x000fea0003800000 */
[----:B------:R-:W0:Y:S01]  /*0080*/  LDC.64 R2, c[0x0][0x380] ;  /* 0x0000e000ff027b82 */ /* 0x000e220000000a00 */
[----:B------:R-:W1:Y:S01]  /*0090*/  LDCU.64 UR4, c[0x0][0x358] ;  /* 0x00006b00ff0477ac */ /* 0x000e620008000a00 */
[----:B0-----:R-:W-:-:S05]  /*00a0*/  IMAD.WIDE R2, R5, 0x4, R2 ;  /* 0x0000000405027825 */ /* 0x001fca00078e0202 */
[----:B-1----:R-:W-:Y:S01]  /*00b0*/  STG.E desc[UR4][R2.64], R5 ;  /* 0x0000000502007986 */ /* 0x002fe2000c101904 */
[----:B------:R-:W-:Y:S05]  /*00c0*/  EXIT ;  /* 0x000000000000794d */ /* 0x000fea0003800000 */
.L_x_138:
        /* <DEDUP_REMOVED lines=11> */
.L_x_144:


//--------------------- .text._Z12print_kernelP4Edgeii --------------------------
	.section	.text._Z12print_kernelP4Edgeii,"ax",@progbits
	.align	128
        .global         _Z12print_kernelP4Edgeii
        .type           _Z12print_kernelP4Edgeii,@function
        .size           _Z12print_kernelP4Edgeii,(.L_x_145 - _Z12print_kernelP4Edgeii)
        .other          _Z12print_kernelP4Edgeii,@"STO_CUDA_ENTRY STV_DEFAULT"
_Z12print_kernelP4Edgeii:
.text._Z12print_kernelP4Edgeii:
[----:B------:R-:W0:Y:S01]  /*0000*/  LDC R1, c[0x0][0x37c] ;  /* 0x0000df00ff017b82 */ /* 0x000e220000000800 */
[----:B------:R-:W1:Y:S01]  /*0010*/  S2R R0, SR_TID.X ;  /* 0x0000000000007919 */ /* 0x000e620000002100 */
[----:B------:R-:W2:Y:S06]  /*0020*/  LDCU UR5, c[0x0][0x2fc] ;  /* 0x00005f80ff0577ac */ /* 0x000eac0008000800 */
[----:B------:R-:W1:Y:S01]  /*0030*/  S2UR UR6, SR_CTAID.X ;  /* 0x00000000000679c3 */ /* 0x000e620000002500 */
[----:B0-----:R-:W-:Y:S01]  /*0040*/  VIADD R1, R1, 0xfffffff0 ;  /* 0xfffffff001017836 */ /* 0x001fe20000000000 */
[----:B------:R-:W0:Y:S01]  /*0050*/  LDCU UR7, c[0x0][0x38c] ;  /* 0x00007180ff0777ac */ /* 0x000e220008000800 */
[----:B------:R-:W3:Y:S05]  /*0060*/  LDCU UR4, c[0x0][0x2f8] ;  /* 0x00005f00ff0477ac */ /* 0x000eea0008000800 */
[----:B------:R-:W1:Y:S01]  /*0070*/  LDC R5, c[0x0][0x360] ;  /* 0x0000d800ff057b82 */ /* 0x000e620000000800 */
[----:B---3--:R-:W-:-:S05]  /*0080*/  IADD3 R6, P1, PT, R1, UR4, RZ ;  /* 0x0000000401067c10 */ /* 0x008fca000ff3e0ff */
[----:B--2---:R-:W-:Y:S02]  /*0090*/  IMAD.X R7, RZ, RZ, UR5, P1 ;  /* 0x00000005ff077e24 */ /* 0x004fe400088e06ff */
[----:B-1----:R-:W-:-:S05]  /*00a0*/  IMAD R5, R5, UR6, R0 ;  /* 0x0000000605057c24 */ /* 0x002fca000f8e0200 */
[----:B0-----:R-:W-:-:S13]  /*00b0*/  ISETP.GE.AND P0, PT, R5, UR7, PT ;  /* 0x0000000705007c0c */ /* 0x001fda000bf06270 */
[----:B------:R-:W-:Y:S05]  /*00c0*/  @P0 EXIT ;  /* 0x000000000000094d */ /* 0x000fea0003800000 */
[----:B------:R-:W0:Y:S01]  /*00d0*/  LDC.64 R2, c[0x0][0x380] ;  /* 0x0000e000ff027b82 */ /* 0x000e220000000a00 */
[----:B------:R-:W1:Y:S01]  /*00e0*/  LDCU.64 UR4, c[0x0][0x358] ;  /* 0x00006b00ff0477ac */ /* 0x000e620008000a00 */
[----:B0-----:R-:W-:-:S05]  /*00f0*/  IMAD.WIDE R2, R5, 0xc, R2 ;  /* 0x0000000c05027825 */ /* 0x001fca00078e0202 */
[----:B-1----:R-:W2:Y:S04]  /*0100*/  LDG.E R8, desc[UR4][R2.64] ;  /* 0x0000000402087981 */ /* 0x002ea8000c1e1900 */
[----:B------:R-:W2:Y:S04]  /*0110*/  LDG.E R9, desc[UR4][R2.64+0x4] ;  /* 0x0000040402097981 */ /* 0x000ea8000c1e1900 */
[----:B------:R-:W3:Y:S01]  /*0120*/  LDG.E R0, desc[UR4][R2.64+0x8] ;  /* 0x0000080402007981 */ /* 0x000ee2000c1e1900 */
[----:B------:R-:W-:Y:S01]  /*0130*/  MOV R10, 0x0 ;  /* 0x00000000000a7802 */ /* 0x000fe20000000f00 */
[----:B------:R-:W0:Y:S05]  /*0140*/  LDCU.64 UR4, c[0x4][0x8] ;  /* 0x01000100ff0477ac */ /* 0x000e2a0008000a00 */
[----:B------:R-:W1:Y:S01]  /*0150*/  LDC.64 R10, c[0x4][R10] ;  /* 0x010000000a0a7b82 */ /* 0x000e620000000a00 */
[----:B0-----:R-:W-:Y:S01]  /*0160*/  MOV R4, UR4 ;  /* 0x0000000400047c02 */ /* 0x001fe20008000f00 */
[----:B------:R-:W-:Y:S01]  /*0170*/  IMAD.U32 R5, RZ, RZ, UR5 ;  /* 0x00000005ff057e24 */ /* 0x000fe2000f8e00ff */
[----:B--2---:R0:W-:Y:S04]  /*0180*/  STL.64 [R1], R8 ;  /* 0x0000000801007387 */ /* 0x0041e80000100a00 */
[----:B-1-3--:R0:W-:Y:S02]  /*0190*/  STL [R1+0x8], R0 ;  /* 0x0000080001007387 */ /* 0x00a1e40000100800 */
[----:B------:R-:W-:-:S07]  /*01a0*/  LEPC R20, `(.L_x_139) ;  /* 0x000000001014794e */ /* 0x000fce0000000000 */
[----:B0-----:R-:W-:Y:S05]  /*01b0*/  CALL.ABS.NOINC R10 ;  /* 0x000000000a007343 */ /* 0x001fea0003c00000 */
.L_x_139:
[----:B------:R-:W-:Y:S05]  /*01c0*/  EXIT ;  /* 0x000000000000794d */ /* 0x000fea0003800000 */
.L_x_140:
        /* <DEDUP_REMOVED lines=11> */
.L_x_145:


//--------------------- .nv.global.init           --------------------------
	.section	.nv.global.init,"aw",@progbits
.nv.global.init:
	.type		$str$1,@object
	.size		$str$1,($str - $str$1)
$str$1:
        /*0000*/ 	.byte	0x25, 0x64, 0x20, 0x00
	.type		$str,@object
	.size		$str,($str$2 - $str)
$str:
        /*0004*/ 	.byte	0x25, 0x64, 0x20, 0x25, 0x64, 0x20, 0x25, 0x64, 0x0a, 0x00
	.type		$str$2,@object
	.size		$str$2,(.L_2 - $str$2)
$str$2:
        /*000e*/ 	.byte	0x46, 0x69, 0x6e, 0x61, 0x6c, 0x20, 0x41, 0x6e, 0x73, 0x77, 0x65, 0x72, 0x3a, 0x20, 0x25, 0x6c
        /*001e*/ 	.byte	0x64, 0x0a, 0x00
.L_2:


//--------------------- .nv.shared.reserved.0     --------------------------
	.section	.nv.shared.reserved.0,"aw",@nobits
	.weak		__nv_reservedSMEM_offset_0_alias
	.size		__nv_reservedSMEM_offset_0_alias, 0, 64
	.other		__nv_reservedSMEM_offset_0_alias,@"STO_CUDA_RESERVED_SHARED STV_DEFAULT"
__nv_reservedSMEM_offset_0_alias:
	.zero		0
	.zero		64


//--------------------- .nv.constant0._Z8printMstP4EdgeiPiPl --------------------------
	.section	.nv.constant0._Z8printMstP4EdgeiPiPl,"a",@progbits
	.sectionflags	@""
	.align	4
.nv.constant0._Z8printMstP4EdgeiPiPl:
	.zero		928


//--------------------- .nv.constant0._Z7dkernelP4EdgeiiS0_PiPl --------------------------
	.section	.nv.constant0._Z7dkernelP4EdgeiiS0_PiPl,"a",@progbits
	.sectionflags	@""
	.align	4
.nv.constant0._Z7dkernelP4EdgeiiS0_PiPl:
	.zero		936


//--------------------- .nv.constant0._Z4initPii  --------------------------
	.section	.nv.constant0._Z4initPii,"a",@progbits
	.sectionflags	@""
	.align	4
.nv.constant0._Z4initPii:
	.zero		908


//--------------------- .nv.constant0._Z12print_kernelP4Edgeii --------------------------
	.section	.nv.constant0._Z12print_kernelP4Edgeii,"a",@progbits
	.sectionflags	@""
	.align	4
.nv.constant0._Z12print_kernelP4Edgeii:
	.zero		912


//--------------------- SYMBOLS --------------------------

	.type		.nv.reservedSmem.offset0,@object
	.size		.nv.reservedSmem.offset0,0x4
	.type		vprintf,@function
